//
// Generated by NVIDIA NVVM Compiler
//
// Compiler Build ID: CL-36424714
// Cuda compilation tools, release 13.0, V13.0.88
// Based on NVVM 20.0.0
//

.version 9.0
.target sm_100
.address_size 64

	// .globl	_Z16fused_layer_normPfS_S_S_fffii

.visible .entry _Z16fused_layer_normPfS_S_S_fffii(
	.param .u64 .ptr .align 1 _Z16fused_layer_normPfS_S_S_fffii_param_0,
	.param .u64 .ptr .align 1 _Z16fused_layer_normPfS_S_S_fffii_param_1,
	.param .u64 .ptr .align 1 _Z16fused_layer_normPfS_S_S_fffii_param_2,
	.param .u64 .ptr .align 1 _Z16fused_layer_normPfS_S_S_fffii_param_3,
	.param .f32 _Z16fused_layer_normPfS_S_S_fffii_param_4,
	.param .f32 _Z16fused_layer_normPfS_S_S_fffii_param_5,
	.param .f32 _Z16fused_layer_normPfS_S_S_fffii_param_6,
	.param .u32 _Z16fused_layer_normPfS_S_S_fffii_param_7,
	.param .u32 _Z16fused_layer_normPfS_S_S_fffii_param_8
)
{
	.reg .pred 	%p<29>;
	.reg .b32 	%r<93>;
	.reg .b32 	%f<320>;
	.reg .b64 	%rd<45>;

	ld.param.u64 	%rd11, [_Z16fused_layer_normPfS_S_S_fffii_param_0];
	ld.param.u64 	%rd12, [_Z16fused_layer_normPfS_S_S_fffii_param_1];
	ld.param.u64 	%rd9, [_Z16fused_layer_normPfS_S_S_fffii_param_2];
	ld.param.u64 	%rd10, [_Z16fused_layer_normPfS_S_S_fffii_param_3];
	ld.param.f32 	%f29, [_Z16fused_layer_normPfS_S_S_fffii_param_4];
	ld.param.f32 	%f30, [_Z16fused_layer_normPfS_S_S_fffii_param_5];
	ld.param.f32 	%f31, [_Z16fused_layer_normPfS_S_S_fffii_param_6];
	ld.param.u32 	%r59, [_Z16fused_layer_normPfS_S_S_fffii_param_7];
	ld.param.u32 	%r58, [_Z16fused_layer_normPfS_S_S_fffii_param_8];
	cvta.to.global.u64 	%rd1, %rd12;
	cvta.to.global.u64 	%rd2, %rd11;
	mov.u32 	%r60, %ctaid.x;
	mov.u32 	%r61, %ntid.x;
	mov.u32 	%r62, %tid.x;
	mad.lo.s32 	%r1, %r60, %r61, %r62;
	setp.ge.s32 	%p1, %r1, %r59;
	@%p1 bra 	$L__BB0_39;
	setp.lt.s32 	%p2, %r58, 1;
	mov.f32 	%f310, 0f00000000;
	@%p2 bra 	$L__BB0_14;
	mul.lo.s32 	%r2, %r58, %r1;
	and.b32  	%r3, %r58, 15;
	setp.lt.u32 	%p3, %r58, 16;
	mov.f32 	%f310, 0f00000000;
	mov.b32 	%r77, 0;
	@%p3 bra 	$L__BB0_5;
	and.b32  	%r77, %r58, 2147483632;
	neg.s32 	%r75, %r77;
	add.s64 	%rd3, %rd2, 32;
	mov.f32 	%f310, 0f00000000;
	mov.u32 	%r74, %r2;
$L__BB0_4:
	.pragma "nounroll";
	mul.wide.s32 	%rd13, %r74, 4;
	add.s64 	%rd14, %rd3, %rd13;
	ld.global.f32 	%f36, [%rd14+-32];
	add.f32 	%f37, %f310, %f36;
	ld.global.f32 	%f38, [%rd14+-28];
	add.f32 	%f39, %f37, %f38;
	ld.global.f32 	%f40, [%rd14+-24];
	add.f32 	%f41, %f39, %f40;
	ld.global.f32 	%f42, [%rd14+-20];
	add.f32 	%f43, %f41, %f42;
	ld.global.f32 	%f44, [%rd14+-16];
	add.f32 	%f45, %f43, %f44;
	ld.global.f32 	%f46, [%rd14+-12];
	add.f32 	%f47, %f45, %f46;
	ld.global.f32 	%f48, [%rd14+-8];
	add.f32 	%f49, %f47, %f48;
	ld.global.f32 	%f50, [%rd14+-4];
	add.f32 	%f51, %f49, %f50;
	ld.global.f32 	%f52, [%rd14];
	add.f32 	%f53, %f51, %f52;
	ld.global.f32 	%f54, [%rd14+4];
	add.f32 	%f55, %f53, %f54;
	ld.global.f32 	%f56, [%rd14+8];
	add.f32 	%f57, %f55, %f56;
	ld.global.f32 	%f58, [%rd14+12];
	add.f32 	%f59, %f57, %f58;
	ld.global.f32 	%f60, [%rd14+16];
	add.f32 	%f61, %f59, %f60;
	ld.global.f32 	%f62, [%rd14+20];
	add.f32 	%f63, %f61, %f62;
	ld.global.f32 	%f64, [%rd14+24];
	add.f32 	%f65, %f63, %f64;
	ld.global.f32 	%f66, [%rd14+28];
	add.f32 	%f310, %f65, %f66;
	add.s32 	%r75, %r75, 16;
	add.s32 	%r74, %r74, 16;
	setp.ne.s32 	%p4, %r75, 0;
	@%p4 bra 	$L__BB0_4;
$L__BB0_5:
	setp.eq.s32 	%p5, %r3, 0;
	@%p5 bra 	$L__BB0_14;
	and.b32  	%r11, %r58, 7;
	setp.lt.u32 	%p6, %r3, 8;
	@%p6 bra 	$L__BB0_8;
	add.s32 	%r64, %r77, %r2;
	mul.wide.s32 	%rd15, %r64, 4;
	add.s64 	%rd16, %rd2, %rd15;
	ld.global.f32 	%f68, [%rd16];
	add.f32 	%f69, %f310, %f68;
	ld.global.f32 	%f70, [%rd16+4];
	add.f32 	%f71, %f69, %f70;
	ld.global.f32 	%f72, [%rd16+8];
	add.f32 	%f73, %f71, %f72;
	ld.global.f32 	%f74, [%rd16+12];
	add.f32 	%f75, %f73, %f74;
	ld.global.f32 	%f76, [%rd16+16];
	add.f32 	%f77, %f75, %f76;
	ld.global.f32 	%f78, [%rd16+20];
	add.f32 	%f79, %f77, %f78;
	ld.global.f32 	%f80, [%rd16+24];
	add.f32 	%f81, %f79, %f80;
	ld.global.f32 	%f82, [%rd16+28];
	add.f32 	%f310, %f81, %f82;
	add.s32 	%r77, %r77, 8;
$L__BB0_8:
	setp.eq.s32 	%p7, %r11, 0;
	@%p7 bra 	$L__BB0_14;
	and.b32  	%r14, %r58, 3;
	setp.lt.u32 	%p8, %r11, 4;
	@%p8 bra 	$L__BB0_11;
	add.s32 	%r65, %r77, %r2;
	mul.wide.s32 	%rd17, %r65, 4;
	add.s64 	%rd18, %rd2, %rd17;
	ld.global.f32 	%f84, [%rd18];
	add.f32 	%f85, %f310, %f84;
	ld.global.f32 	%f86, [%rd18+4];
	add.f32 	%f87, %f85, %f86;
	ld.global.f32 	%f88, [%rd18+8];
	add.f32 	%f89, %f87, %f88;
	ld.global.f32 	%f90, [%rd18+12];
	add.f32 	%f310, %f89, %f90;
	add.s32 	%r77, %r77, 4;
$L__BB0_11:
	setp.eq.s32 	%p9, %r14, 0;
	@%p9 bra 	$L__BB0_14;
	add.s32 	%r80, %r77, %r2;
	neg.s32 	%r79, %r14;
$L__BB0_13:
	.pragma "nounroll";
	mul.wide.s32 	%rd19, %r80, 4;
	add.s64 	%rd20, %rd2, %rd19;
	ld.global.f32 	%f91, [%rd20];
	add.f32 	%f310, %f310, %f91;
	add.s32 	%r80, %r80, 1;
	add.s32 	%r79, %r79, 1;
	setp.ne.s32 	%p10, %r79, 0;
	@%p10 bra 	$L__BB0_13;
$L__BB0_14:
	setp.lt.s32 	%p11, %r58, 1;
	cvt.rn.f32.s32 	%f14, %r58;
	div.rn.f32 	%f15, %f310, %f14;
	cvta.to.global.u64 	%rd21, %rd9;
	mul.wide.s32 	%rd22, %r1, 4;
	add.s64 	%rd4, %rd21, %rd22;
	st.global.f32 	[%rd4], %f15;
	mov.f32 	%f319, 0f00000000;
	@%p11 bra 	$L__BB0_27;
	mul.lo.s32 	%r23, %r58, %r1;
	and.b32  	%r24, %r58, 15;
	setp.lt.u32 	%p12, %r58, 16;
	mov.f32 	%f319, 0f00000000;
	mov.b32 	%r84, 0;
	@%p12 bra 	$L__BB0_18;
	and.b32  	%r84, %r58, 2147483632;
	neg.s32 	%r82, %r84;
	add.s64 	%rd5, %rd2, 32;
	mov.f32 	%f319, 0f00000000;
	mov.u32 	%r81, %r23;
$L__BB0_17:
	.pragma "nounroll";
	mul.wide.s32 	%rd23, %r81, 4;
	add.s64 	%rd24, %rd5, %rd23;
	ld.global.f32 	%f96, [%rd24+-32];
	sub.f32 	%f97, %f96, %f15;
	fma.rn.f32 	%f98, %f97, %f97, %f319;
	ld.global.f32 	%f99, [%rd24+-28];
	sub.f32 	%f100, %f99, %f15;
	fma.rn.f32 	%f101, %f100, %f100, %f98;
	ld.global.f32 	%f102, [%rd24+-24];
	sub.f32 	%f103, %f102, %f15;
	fma.rn.f32 	%f104, %f103, %f103, %f101;
	ld.global.f32 	%f105, [%rd24+-20];
	sub.f32 	%f106, %f105, %f15;
	fma.rn.f32 	%f107, %f106, %f106, %f104;
	ld.global.f32 	%f108, [%rd24+-16];
	sub.f32 	%f109, %f108, %f15;
	fma.rn.f32 	%f110, %f109, %f109, %f107;
	ld.global.f32 	%f111, [%rd24+-12];
	sub.f32 	%f112, %f111, %f15;
	fma.rn.f32 	%f113, %f112, %f112, %f110;
	ld.global.f32 	%f114, [%rd24+-8];
	sub.f32 	%f115, %f114, %f15;
	fma.rn.f32 	%f116, %f115, %f115, %f113;
	ld.global.f32 	%f117, [%rd24+-4];
	sub.f32 	%f118, %f117, %f15;
	fma.rn.f32 	%f119, %f118, %f118, %f116;
	ld.global.f32 	%f120, [%rd24];
	sub.f32 	%f121, %f120, %f15;
	fma.rn.f32 	%f122, %f121, %f121, %f119;
	ld.global.f32 	%f123, [%rd24+4];
	sub.f32 	%f124, %f123, %f15;
	fma.rn.f32 	%f125, %f124, %f124, %f122;
	ld.global.f32 	%f126, [%rd24+8];
	sub.f32 	%f127, %f126, %f15;
	fma.rn.f32 	%f128, %f127, %f127, %f125;
	ld.global.f32 	%f129, [%rd24+12];
	sub.f32 	%f130, %f129, %f15;
	fma.rn.f32 	%f131, %f130, %f130, %f128;
	ld.global.f32 	%f132, [%rd24+16];
	sub.f32 	%f133, %f132, %f15;
	fma.rn.f32 	%f134, %f133, %f133, %f131;
	ld.global.f32 	%f135, [%rd24+20];
	sub.f32 	%f136, %f135, %f15;
	fma.rn.f32 	%f137, %f136, %f136, %f134;
	ld.global.f32 	%f138, [%rd24+24];
	sub.f32 	%f139, %f138, %f15;
	fma.rn.f32 	%f140, %f139, %f139, %f137;
	ld.global.f32 	%f141, [%rd24+28];
	sub.f32 	%f142, %f141, %f15;
	fma.rn.f32 	%f319, %f142, %f142, %f140;
	add.s32 	%r82, %r82, 16;
	add.s32 	%r81, %r81, 16;
	setp.ne.s32 	%p13, %r82, 0;
	@%p13 bra 	$L__BB0_17;
$L__BB0_18:
	setp.eq.s32 	%p14, %r24, 0;
	@%p14 bra 	$L__BB0_27;
	and.b32  	%r32, %r58, 7;
	setp.lt.u32 	%p15, %r24, 8;
	@%p15 bra 	$L__BB0_21;
	add.s32 	%r67, %r84, %r23;
	mul.wide.s32 	%rd25, %r67, 4;
	add.s64 	%rd26, %rd2, %rd25;
	ld.global.f32 	%f144, [%rd26];
	sub.f32 	%f145, %f144, %f15;
	fma.rn.f32 	%f146, %f145, %f145, %f319;
	ld.global.f32 	%f147, [%rd26+4];
	sub.f32 	%f148, %f147, %f15;
	fma.rn.f32 	%f149, %f148, %f148, %f146;
	ld.global.f32 	%f150, [%rd26+8];
	sub.f32 	%f151, %f150, %f15;
	fma.rn.f32 	%f152, %f151, %f151, %f149;
	ld.global.f32 	%f153, [%rd26+12];
	sub.f32 	%f154, %f153, %f15;
	fma.rn.f32 	%f155, %f154, %f154, %f152;
	ld.global.f32 	%f156, [%rd26+16];
	sub.f32 	%f157, %f156, %f15;
	fma.rn.f32 	%f158, %f157, %f157, %f155;
	ld.global.f32 	%f159, [%rd26+20];
	sub.f32 	%f160, %f159, %f15;
	fma.rn.f32 	%f161, %f160, %f160, %f158;
	ld.global.f32 	%f162, [%rd26+24];
	sub.f32 	%f163, %f162, %f15;
	fma.rn.f32 	%f164, %f163, %f163, %f161;
	ld.global.f32 	%f165, [%rd26+28];
	sub.f32 	%f166, %f165, %f15;
	fma.rn.f32 	%f319, %f166, %f166, %f164;
	add.s32 	%r84, %r84, 8;
$L__BB0_21:
	setp.eq.s32 	%p16, %r32, 0;
	@%p16 bra 	$L__BB0_27;
	and.b32  	%r35, %r58, 3;
	setp.lt.u32 	%p17, %r32, 4;
	@%p17 bra 	$L__BB0_24;
	add.s32 	%r68, %r84, %r23;
	mul.wide.s32 	%rd27, %r68, 4;
	add.s64 	%rd28, %rd2, %rd27;
	ld.global.f32 	%f168, [%rd28];
	sub.f32 	%f169, %f168, %f15;
	fma.rn.f32 	%f170, %f169, %f169, %f319;
	ld.global.f32 	%f171, [%rd28+4];
	sub.f32 	%f172, %f171, %f15;
	fma.rn.f32 	%f173, %f172, %f172, %f170;
	ld.global.f32 	%f174, [%rd28+8];
	sub.f32 	%f175, %f174, %f15;
	fma.rn.f32 	%f176, %f175, %f175, %f173;
	ld.global.f32 	%f177, [%rd28+12];
	sub.f32 	%f178, %f177, %f15;
	fma.rn.f32 	%f319, %f178, %f178, %f176;
	add.s32 	%r84, %r84, 4;
$L__BB0_24:
	setp.eq.s32 	%p18, %r35, 0;
	@%p18 bra 	$L__BB0_27;
	add.s32 	%r87, %r84, %r23;
	neg.s32 	%r86, %r35;
$L__BB0_26:
	.pragma "nounroll";
	mul.wide.s32 	%rd29, %r87, 4;
	add.s64 	%rd30, %rd2, %rd29;
	ld.global.f32 	%f179, [%rd30];
	sub.f32 	%f180, %f179, %f15;
	fma.rn.f32 	%f319, %f180, %f180, %f319;
	add.s32 	%r87, %r87, 1;
	add.s32 	%r86, %r86, 1;
	setp.ne.s32 	%p19, %r86, 0;
	@%p19 bra 	$L__BB0_26;
$L__BB0_27:
	setp.lt.s32 	%p20, %r58, 1;
	div.rn.f32 	%f181, %f319, %f14;
	cvta.to.global.u64 	%rd31, %rd10;
	add.s64 	%rd6, %rd31, %rd22;
	st.global.f32 	[%rd6], %f181;
	@%p20 bra 	$L__BB0_39;
	mul.lo.s32 	%r44, %r58, %r1;
	and.b32  	%r45, %r58, 7;
	setp.lt.u32 	%p21, %r58, 8;
	mov.b32 	%r91, 0;
	@%p21 bra 	$L__BB0_31;
	and.b32  	%r91, %r58, 2147483640;
	neg.s32 	%r89, %r91;
	add.s64 	%rd7, %rd2, 16;
	add.s64 	%rd8, %rd1, 16;
	mov.u32 	%r88, %r44;
$L__BB0_30:
	.pragma "nounroll";
	mul.wide.s32 	%rd33, %r88, 4;
	add.s64 	%rd34, %rd7, %rd33;
	add.s64 	%rd35, %rd8, %rd33;
	ld.global.f32 	%f182, [%rd34+-16];
	ld.global.f32 	%f183, [%rd4];
	sub.f32 	%f184, %f182, %f183;
	ld.global.f32 	%f185, [%rd6];
	add.f32 	%f186, %f31, %f185;
	sqrt.rn.f32 	%f187, %f186;
	div.rn.f32 	%f188, %f184, %f187;
	fma.rn.f32 	%f189, %f29, %f188, %f30;
	st.global.f32 	[%rd35+-16], %f189;
	ld.global.f32 	%f190, [%rd34+-12];
	ld.global.f32 	%f191, [%rd4];
	sub.f32 	%f192, %f190, %f191;
	ld.global.f32 	%f193, [%rd6];
	add.f32 	%f194, %f31, %f193;
	sqrt.rn.f32 	%f195, %f194;
	div.rn.f32 	%f196, %f192, %f195;
	fma.rn.f32 	%f197, %f29, %f196, %f30;
	st.global.f32 	[%rd35+-12], %f197;
	ld.global.f32 	%f198, [%rd34+-8];
	ld.global.f32 	%f199, [%rd4];
	sub.f32 	%f200, %f198, %f199;
	ld.global.f32 	%f201, [%rd6];
	add.f32 	%f202, %f31, %f201;
	sqrt.rn.f32 	%f203, %f202;
	div.rn.f32 	%f204, %f200, %f203;
	fma.rn.f32 	%f205, %f29, %f204, %f30;
	st.global.f32 	[%rd35+-8], %f205;
	ld.global.f32 	%f206, [%rd34+-4];
	ld.global.f32 	%f207, [%rd4];
	sub.f32 	%f208, %f206, %f207;
	ld.global.f32 	%f209, [%rd6];
	add.f32 	%f210, %f31, %f209;
	sqrt.rn.f32 	%f211, %f210;
	div.rn.f32 	%f212, %f208, %f211;
	fma.rn.f32 	%f213, %f29, %f212, %f30;
	st.global.f32 	[%rd35+-4], %f213;
	ld.global.f32 	%f214, [%rd34];
	ld.global.f32 	%f215, [%rd4];
	sub.f32 	%f216, %f214, %f215;
	ld.global.f32 	%f217, [%rd6];
	add.f32 	%f218, %f31, %f217;
	sqrt.rn.f32 	%f219, %f218;
	div.rn.f32 	%f220, %f216, %f219;
	fma.rn.f32 	%f221, %f29, %f220, %f30;
	st.global.f32 	[%rd35], %f221;
	ld.global.f32 	%f222, [%rd34+4];
	ld.global.f32 	%f223, [%rd4];
	sub.f32 	%f224, %f222, %f223;
	ld.global.f32 	%f225, [%rd6];
	add.f32 	%f226, %f31, %f225;
	sqrt.rn.f32 	%f227, %f226;
	div.rn.f32 	%f228, %f224, %f227;
	fma.rn.f32 	%f229, %f29, %f228, %f30;
	st.global.f32 	[%rd35+4], %f229;
	ld.global.f32 	%f230, [%rd34+8];
	ld.global.f32 	%f231, [%rd4];
	sub.f32 	%f232, %f230, %f231;
	ld.global.f32 	%f233, [%rd6];
	add.f32 	%f234, %f31, %f233;
	sqrt.rn.f32 	%f235, %f234;
	div.rn.f32 	%f236, %f232, %f235;
	fma.rn.f32 	%f237, %f29, %f236, %f30;
	st.global.f32 	[%rd35+8], %f237;
	ld.global.f32 	%f238, [%rd34+12];
	ld.global.f32 	%f239, [%rd4];
	sub.f32 	%f240, %f238, %f239;
	ld.global.f32 	%f241, [%rd6];
	add.f32 	%f242, %f31, %f241;
	sqrt.rn.f32 	%f243, %f242;
	div.rn.f32 	%f244, %f240, %f243;
	fma.rn.f32 	%f245, %f29, %f244, %f30;
	st.global.f32 	[%rd35+12], %f245;
	add.s32 	%r89, %r89, 8;
	add.s32 	%r88, %r88, 8;
	setp.ne.s32 	%p22, %r89, 0;
	@%p22 bra 	$L__BB0_30;
$L__BB0_31:
	setp.eq.s32 	%p23, %r45, 0;
	@%p23 bra 	$L__BB0_39;
	and.b32  	%r53, %r58, 3;
	setp.lt.u32 	%p24, %r45, 4;
	@%p24 bra 	$L__BB0_34;
	add.s32 	%r70, %r91, %r44;
	mul.wide.s32 	%rd36, %r70, 4;
	add.s64 	%rd37, %rd2, %rd36;
	ld.global.f32 	%f246, [%rd37];
	ld.global.f32 	%f247, [%rd4];
	sub.f32 	%f248, %f246, %f247;
	ld.global.f32 	%f249, [%rd6];
	add.f32 	%f250, %f31, %f249;
	sqrt.rn.f32 	%f251, %f250;
	div.rn.f32 	%f252, %f248, %f251;
	fma.rn.f32 	%f253, %f29, %f252, %f30;
	add.s64 	%rd38, %rd1, %rd36;
	st.global.f32 	[%rd38], %f253;
	ld.global.f32 	%f254, [%rd37+4];
	ld.global.f32 	%f255, [%rd4];
	sub.f32 	%f256, %f254, %f255;
	ld.global.f32 	%f257, [%rd6];
	add.f32 	%f258, %f31, %f257;
	sqrt.rn.f32 	%f259, %f258;
	div.rn.f32 	%f260, %f256, %f259;
	fma.rn.f32 	%f261, %f29, %f260, %f30;
	st.global.f32 	[%rd38+4], %f261;
	ld.global.f32 	%f262, [%rd37+8];
	ld.global.f32 	%f263, [%rd4];
	sub.f32 	%f264, %f262, %f263;
	ld.global.f32 	%f265, [%rd6];
	add.f32 	%f266, %f31, %f265;
	sqrt.rn.f32 	%f267, %f266;
	div.rn.f32 	%f268, %f264, %f267;
	fma.rn.f32 	%f269, %f29, %f268, %f30;
	st.global.f32 	[%rd38+8], %f269;
	ld.global.f32 	%f270, [%rd37+12];
	ld.global.f32 	%f271, [%rd4];
	sub.f32 	%f272, %f270, %f271;
	ld.global.f32 	%f273, [%rd6];
	add.f32 	%f274, %f31, %f273;
	sqrt.rn.f32 	%f275, %f274;
	div.rn.f32 	%f276, %f272, %f275;
	fma.rn.f32 	%f277, %f29, %f276, %f30;
	st.global.f32 	[%rd38+12], %f277;
	add.s32 	%r91, %r91, 4;
$L__BB0_34:
	setp.eq.s32 	%p25, %r53, 0;
	@%p25 bra 	$L__BB0_39;
	setp.eq.s32 	%p26, %r53, 1;
	@%p26 bra 	$L__BB0_37;
	add.s32 	%r71, %r91, %r44;
	mul.wide.s32 	%rd39, %r71, 4;
	add.s64 	%rd40, %rd2, %rd39;
	ld.global.f32 	%f278, [%rd40];
	ld.global.f32 	%f279, [%rd4];
	sub.f32 	%f280, %f278, %f279;
	ld.global.f32 	%f281, [%rd6];
	add.f32 	%f282, %f31, %f281;
	sqrt.rn.f32 	%f283, %f282;
	div.rn.f32 	%f284, %f280, %f283;
	fma.rn.f32 	%f285, %f29, %f284, %f30;
	add.s64 	%rd41, %rd1, %rd39;
	st.global.f32 	[%rd41], %f285;
	ld.global.f32 	%f286, [%rd40+4];
	ld.global.f32 	%f287, [%rd4];
	sub.f32 	%f288, %f286, %f287;
	ld.global.f32 	%f289, [%rd6];
	add.f32 	%f290, %f31, %f289;
	sqrt.rn.f32 	%f291, %f290;
	div.rn.f32 	%f292, %f288, %f291;
	fma.rn.f32 	%f293, %f29, %f292, %f30;
	st.global.f32 	[%rd41+4], %f293;
	add.s32 	%r91, %r91, 2;
$L__BB0_37:
	and.b32  	%r72, %r58, 1;
	setp.eq.b32 	%p27, %r72, 1;
	not.pred 	%p28, %p27;
	@%p28 bra 	$L__BB0_39;
	add.s32 	%r73, %r91, %r44;
	mul.wide.s32 	%rd42, %r73, 4;
	add.s64 	%rd43, %rd2, %rd42;
	ld.global.f32 	%f294, [%rd43];
	ld.global.f32 	%f295, [%rd4];
	sub.f32 	%f296, %f294, %f295;
	ld.global.f32 	%f297, [%rd6];
	add.f32 	%f298, %f31, %f297;
	sqrt.rn.f32 	%f299, %f298;
	div.rn.f32 	%f300, %f296, %f299;
	fma.rn.f32 	%f301, %f29, %f300, %f30;
	add.s64 	%rd44, %rd1, %rd42;
	st.global.f32 	[%rd44], %f301;
$L__BB0_39:
	ret;

}


// ===== COMPILED SASS (sm_100) =====

	.target	sm_100

	.elftype	@"ET_EXEC"


//--------------------- .note.nv.tkinfo           --------------------------
	.section	.note.nv.tkinfo,"",@"SHT_NOTE"
	.sectionflags	@"SHF_NOTE_NV_TKINFO"
	.tkinfo
        /*0018*/ 	.word	0x00000002
        /*0030*/ 	.string	""
        /*0030*/ 	.string	"ptxas"
        /*0030*/ 	.string	"Cuda compilation tools, release 13.0, V13.0.88"
        /*0030*/ 	.string	"Build cuda_13.0.r13.0/compiler.36424714_0"
        /*0030*/ 	.string	"-arch sm_100 -m 64 "



//--------------------- .note.nv.cuinfo           --------------------------
	.section	.note.nv.cuinfo,"",@"SHT_NOTE"
	.sectionflags	@"SHF_NOTE_NV_CUINFO"
        /*0018*/ 	.short	0x0002
        /*001a*/ 	.short	0x0064
        /*001c*/ 	.short	0x0082
	.zero		2


//--------------------- .nv.info                  --------------------------
	.section	.nv.info,"",@"SHT_CUDA_INFO"
	.align	4


	//----- nvinfo : EIATTR_REGCOUNT
	.align		4
        /*0000*/ 	.byte	0x04, 0x2f
        /*0002*/ 	.short	(.L_1 - .L_0)
	.align		4
.L_0:
        /*0004*/ 	.word	index@(_Z16fused_layer_normPfS_S_S_fffii)
        /*0008*/ 	.word	0x0000001f


	//----- nvinfo : EIATTR_FRAME_SIZE
	.align		4
.L_1:
        /*000c*/ 	.byte	0x04, 0x11
        /*000e*/ 	.short	(.L_3 - .L_2)
	.align		4
.L_2:
        /*0010*/ 	.word	index@($__internal_1_$__cuda_sm3x_div_rn_noftz_f32_slowpath)
        /*0014*/ 	.word	0x00000000


	//----- nvinfo : EIATTR_FRAME_SIZE
	.align		4
.L_3:
        /*0018*/ 	.byte	0x04, 0x11
        /*001a*/ 	.short	(.L_5 - .L_4)
	.align		4
.L_4:
        /*001c*/ 	.word	index@($__internal_0_$__cuda_sm20_sqrt_rn_f32_slowpath)
        /*0020*/ 	.word	0x00000000


	//----- nvinfo : EIATTR_FRAME_SIZE
	.align		4
.L_5:
        /*0024*/ 	.byte	0x04, 0x11
        /*0026*/ 	.short	(.L_7 - .L_6)
	.align		4
.L_6:
        /*0028*/ 	.word	index@(_Z16fused_layer_normPfS_S_S_fffii)
        /*002c*/ 	.word	0x00000000


	//----- nvinfo : EIATTR_MIN_STACK_SIZE
	.align		4
.L_7:
        /*0030*/ 	.byte	0x04, 0x12
        /*0032*/ 	.short	(.L_9 - .L_8)
	.align		4
.L_8:
        /*0034*/ 	.word	index@(_Z16fused_layer_normPfS_S_S_fffii)
        /*0038*/ 	.word	0x00000000
.L_9:


//--------------------- .nv.compat                --------------------------
	.section	.nv.compat,"",@"SHT_CUDA_COMPAT_INFO"
	.align	4
        /*0000*/ 	.byte	0x02, 0x09, 0x00, 0x00, 0x02, 0x02, 0x01, 0x00, 0x02, 0x05, 0x05, 0x00, 0x03, 0x07, 0x01, 0x01
        /*0010*/ 	.byte	0x02, 0x03, 0x00, 0x00, 0x02, 0x06, 0x01, 0x00, 0x04, 0x0b, 0x08, 0x00, 0x01, 0x00, 0x00, 0x00
        /*0020*/ 	.byte	0x00, 0x00, 0x00, 0x00


//--------------------- .nv.info._Z16fused_layer_normPfS_S_S_fffii --------------------------
	.section	.nv.info._Z16fused_layer_normPfS_S_S_fffii,"",@"SHT_CUDA_INFO"
	.sectionflags	@""
	.align	4


	//----- nvinfo : EIATTR_CUDA_API_VERSION
	.align		4
        /*0000*/ 	.byte	0x04, 0x37
        /*0002*/ 	.short	(.L_11 - .L_10)
.L_10:
        /*0004*/ 	.word	0x00000082


	//----- nvinfo : EIATTR_KPARAM_INFO
	.align		4
.L_11:
        /*0008*/ 	.byte	0x04, 0x17
        /*000a*/ 	.short	(.L_13 - .L_12)
.L_12:
        /*000c*/ 	.word	0x00000000
        /*0010*/ 	.short	0x0008
        /*0012*/ 	.short	0x0030
        /*0014*/ 	.byte	0x00, 0xf0, 0x11, 0x00


	//----- nvinfo : EIATTR_KPARAM_INFO
	.align		4
.L_13:
        /*0018*/ 	.byte	0x04, 0x17
        /*001a*/ 	.short	(.L_15 - .L_14)
.L_14:
        /*001c*/ 	.word	0x00000000
        /*0020*/ 	.short	0x0007
        /*0022*/ 	.short	0x002c
        /*0024*/ 	.byte	0x00, 0xf0, 0x11, 0x00


	//----- nvinfo : EIATTR_KPARAM_INFO
	.align		4
.L_15:
        /*0028*/ 	.byte	0x04, 0x17
        /*002a*/ 	.short	(.L_17 - .L_16)
.L_16:
        /*002c*/ 	.word	0x00000000
        /*0030*/ 	.short	0x0006
        /*0032*/ 	.short	0x0028
        /*0034*/ 	.byte	0x00, 0xf0, 0x11, 0x00


	//----- nvinfo : EIATTR_KPARAM_INFO
	.align		4
.L_17:
        /*0038*/ 	.byte	0x04, 0x17
        /*003a*/ 	.short	(.L_19 - .L_18)
.L_18:
        /*003c*/ 	.word	0x00000000
        /*0040*/ 	.short	0x0005
        /*0042*/ 	.short	0x0024
        /*0044*/ 	.byte	0x00, 0xf0, 0x11, 0x00


	//----- nvinfo : EIATTR_KPARAM_INFO
	.align		4
.L_19:
        /*0048*/ 	.byte	0x04, 0x17
        /*004a*/ 	.short	(.L_21 - .L_20)
.L_20:
        /*004c*/ 	.word	0x00000000
        /*0050*/ 	.short	0x0004
        /*0052*/ 	.short	0x0020
        /*0054*/ 	.byte	0x00, 0xf0, 0x11, 0x00


	//----- nvinfo : EIATTR_KPARAM_INFO
	.align		4
.L_21:
        /*0058*/ 	.byte	0x04, 0x17
        /*005a*/ 	.short	(.L_23 - .L_22)
.L_22:
        /*005c*/ 	.word	0x00000000
        /*0060*/ 	.short	0x0003
        /*0062*/ 	.short	0x0018
        /*0064*/ 	.byte	0x00, 0xf5, 0x21, 0x00


	//----- nvinfo : EIATTR_KPARAM_INFO
	.align		4
.L_23:
        /*0068*/ 	.byte	0x04, 0x17
        /*006a*/ 	.short	(.L_25 - .L_24)
.L_24:
        /*006c*/ 	.word	0x00000000
        /*0070*/ 	.short	0x0002
        /*0072*/ 	.short	0x0010
        /*0074*/ 	.byte	0x00, 0xf5, 0x21, 0x00


	//----- nvinfo : EIATTR_KPARAM_INFO
	.align		4
.L_25:
        /*0078*/ 	.byte	0x04, 0x17
        /*007a*/ 	.short	(.L_27 - .L_26)
.L_26:
        /*007c*/ 	.word	0x00000000
        /*0080*/ 	.short	0x0001
        /*0082*/ 	.short	0x0008
        /*0084*/ 	.byte	0x00, 0xf5, 0x21, 0x00


	//----- nvinfo : EIATTR_KPARAM_INFO
	.align		4
.L_27:
        /*0088*/ 	.byte	0x04, 0x17
        /*008a*/ 	.short	(.L_29 - .L_28)
.L_28:
        /*008c*/ 	.word	0x00000000
        /*0090*/ 	.short	0x0000
        /*0092*/ 	.short	0x0000
        /*0094*/ 	.byte	0x00, 0xf5, 0x21, 0x00


	//----- nvinfo : EIATTR_SPARSE_MMA_MASK
	.align		4
.L_29:
        /*0098*/ 	.byte	0x03, 0x50
        /*009a*/ 	.short	0x0000


	//----- nvinfo : EIATTR_MAXREG_COUNT
	.align		4
        /*009c*/ 	.byte	0x03, 0x1b
        /*009e*/ 	.short	0x00ff


	//----- nvinfo : EIATTR_MERCURY_ISA_VERSION
	.align		4
        /*00a0*/ 	.byte	0x03, 0x5f
        /*00a2*/ 	.short	0x0101


	//----- nvinfo : EIATTR_VRC_CTA_INIT_COUNT
	.align		4
        /*00a4*/ 	.byte	0x02, 0x4a
	.zero		1
	.zero		1


	//----- nvinfo : EIATTR_EXIT_INSTR_OFFSETS
	.align		4
        /*00a8*/ 	.byte	0x04, 0x1c
        /*00aa*/ 	.short	(.L_31 - .L_30)


	//   ....[0]....
.L_30:
        /*00ac*/ 	.word	0x00000070


	//   ....[1]....
        /*00b0*/ 	.word	0x00001270


	//   ....[2]....
        /*00b4*/ 	.word	0x00002630


	//   ....[3]....
        /*00b8*/ 	.word	0x00003070


	//   ....[4]....
        /*00bc*/ 	.word	0x000035f0


	//   ....[5]....
        /*00c0*/ 	.word	0x00003890


	//----- nvinfo : EIATTR_CRS_STACK_SIZE
	.align		4
.L_31:
        /*00c4*/ 	.byte	0x04, 0x1e
        /*00c6*/ 	.short	(.L_33 - .L_32)
.L_32:
        /*00c8*/ 	.word	0x00000000


	//----- nvinfo : EIATTR_CBANK_PARAM_SIZE
	.align		4
.L_33:
        /*00cc*/ 	.byte	0x03, 0x19
        /*00ce*/ 	.short	0x0034


	//----- nvinfo : EIATTR_PARAM_CBANK
	.align		4
        /*00d0*/ 	.byte	0x04, 0x0a
        /*00d2*/ 	.short	(.L_35 - .L_34)
	.align		4
.L_34:
        /*00d4*/ 	.word	index@(.nv.constant0._Z16fused_layer_normPfS_S_S_fffii)
        /*00d8*/ 	.short	0x0380
        /*00da*/ 	.short	0x0034


	//----- nvinfo : EIATTR_SW_WAR
	.align		4
.L_35:
        /*00dc*/ 	.byte	0x04, 0x36
        /*00de*/ 	.short	(.L_37 - .L_36)
.L_36:
        /*00e0*/ 	.word	0x00000008
.L_37:


//--------------------- .nv.callgraph             --------------------------
	.section	.nv.callgraph,"",@"SHT_CUDA_CALLGRAPH"
	.align	4
	.sectionentsize	8
	.align		4
        /*0000*/ 	.word	0x00000000
	.align		4
        /*0004*/ 	.word	0xffffffff
	.align		4
        /*0008*/ 	.word	0x00000000
	.align		4
        /*000c*/ 	.word	0xfffffffe
	.align		4
        /*0010*/ 	.word	0x00000000
	.align		4
        /*0014*/ 	.word	0xfffffffd
	.align		4
        /*0018*/ 	.word	0x00000000
	.align		4
        /*001c*/ 	.word	0xfffffffc


//--------------------- .text._Z16fused_layer_normPfS_S_S_fffii --------------------------
	.section	.text._Z16fused_layer_normPfS_S_S_fffii,"ax",@progbits
	.align	128
        .global         _Z16fused_layer_normPfS_S_S_fffii
        .type           _Z16fused_layer_normPfS_S_S_fffii,@function
        .size           _Z16fused_layer_normPfS_S_S_fffii,(.L_x_109 - _Z16fused_layer_normPfS_S_S_fffii)
        .other          _Z16fused_layer_normPfS_S_S_fffii,@"STO_CUDA_ENTRY STV_DEFAULT"
_Z16fused_layer_normPfS_S_S_fffii:
.text._Z16fused_layer_normPfS_S_S_fffii:
[----:B------:R-:W-:Y:S01]  /*0000*/  LDC R1, c[0x0][0x37c] ;  /* 0x0000df00ff017b82 */ /* 0x000fe20000000800 */
[----:B------:R-:W0:Y:S07]  /*0010*/  S2R R3, SR_TID.X ;  /* 0x0000000000037919 */ /* 0x000e2e0000002100 */
[----:B------:R-:W0:Y:S01]  /*0020*/  S2UR UR4, SR_CTAID.X ;  /* 0x00000000000479c3 */ /* 0x000e220000002500 */
[----:B------:R-:W1:Y:S07]  /*0030*/  LDCU UR5, c[0x0][0x3ac] ;  /* 0x00007580ff0577ac */ /* 0x000e6e0008000800 */
[----:B------:R-:W0:Y:S02]  /*0040*/  LDC R4, c[0x0][0x360] ;  /* 0x0000d800ff047b82 */ /* 0x000e240000000800 */
[----:B0-----:R-:W-:-:S05]  /*0050*/  IMAD R4, R4, UR4, R3 ;  /* 0x0000000404047c24 */ /* 0x001fca000f8e0203 */
[----:B-1----:R-:W-:-:S13]  /*0060*/  ISETP.GE.AND P0, PT, R4, UR5, PT ;  /* 0x0000000504007c0c */ /* 0x002fda000bf06270 */
[----:B------:R-:W-:Y:S05]  /*0070*/  @P0 EXIT ;  /* 0x000000000000094d */ /* 0x000fea0003800000 */
[----:B------:R-:W0:Y:S01]  /*0080*/  LDCU UR10, c[0x0][0x3b0] ;  /* 0x00007600ff0a77ac */ /* 0x000e220008000800 */
[----:B------:R-:W-:Y:S01]  /*0090*/  HFMA2 R3, -RZ, RZ, 0, 0 ;  /* 0x00000000ff037431 */ /* 0x000fe200000001ff */
[----:B------:R-:W1:Y:S01]  /*00a0*/  LDCU.64 UR12, c[0x0][0x358] ;  /* 0x00006b00ff0c77ac */ /* 0x000e620008000a00 */
[----:B0-----:R-:W-:-:S09]  /*00b0*/  UISETP.GE.AND UP0, UPT, UR10, 0x1, UPT ;  /* 0x000000010a00788c */ /* 0x001fd2000bf06270 */
[----:B-1----:R-:W-:Y:S05]  /*00c0*/  BRA.U !UP0, `(.L_x_0) ;  /* 0x0000000508a87547 */ /* 0x002fea000b800000 */
[----:B------:R-:W-:Y:S02]  /*00d0*/  UISETP.GE.U32.AND UP2, UPT, UR10, 0x10, UPT ;  /* 0x000000100a00788c */ /* 0x000fe4000bf46070 */
[----:B------:R-:W-:Y:S01]  /*00e0*/  IMAD R0, R4, UR10, RZ ;  /* 0x0000000a04007c24 */ /* 0x000fe2000f8e02ff */
[----:B------:R-:W-:Y:S01]  /*00f0*/  ULOP3.LUT UR8, UR10, 0xf, URZ, 0xc0, !UPT ;  /* 0x0000000f0a087892 */ /* 0x000fe2000f8ec0ff */
[----:B------:R-:W-:Y:S01]  /*0100*/  MOV R3, RZ ;  /* 0x000000ff00037202 */ /* 0x000fe20000000f00 */
[----:B------:R-:W-:Y:S02]  /*0110*/  UMOV UR4, URZ ;  /* 0x000000ff00047c82 */ /* 0x000fe40008000000 */
[----:B------:R-:W-:Y:S02]  /*0120*/  UISETP.NE.AND UP1, UPT, UR8, URZ, UPT ;  /* 0x000000ff0800728c */ /* 0x000fe4000bf25270 */
[----:B------:R-:W-:Y:S09]  /*0130*/  BRA.U !UP2, `(.L_x_1) ;  /* 0x000000010ab87547 */ /* 0x000ff2000b800000 */
[----:B------:R-:W0:Y:S01]  /*0140*/  LDCU.64 UR6, c[0x0][0x380] ;  /* 0x00007000ff0677ac */ /* 0x000e220008000a00 */
[----:B------:R-:W-:Y:S02]  /*0150*/  MOV R3, RZ ;  /* 0x000000ff00037202 */ /* 0x000fe40000000f00 */
[----:B------:R-:W-:Y:S01]  /*0160*/  MOV R2, R0 ;  /* 0x0000000000027202 */ /* 0x000fe20000000f00 */
[----:B------:R-:W-:-:S04]  /*0170*/  ULOP3.LUT UR4, UR10, 0x7ffffff0, URZ, 0xc0, !UPT ;  /* 0x7ffffff00a047892 */ /* 0x000fc8000f8ec0ff */
[----:B------:R-:W-:Y:S02]  /*0180*/  UIADD3 UR9, UPT, UPT, -UR4, URZ, URZ ;  /* 0x000000ff04097290 */ /* 0x000fe4000fffe1ff */
[----:B0-----:R-:W-:-:S04]  /*0190*/  UIADD3 UR5, UP2, UPT, UR6, 0x20, URZ ;  /* 0x0000002006057890 */ /* 0x001fc8000ff5e0ff */
[----:B------:R-:W-:-:S12]  /*01a0*/  UIADD3.X UR6, UPT, UPT, URZ, UR7, URZ, UP2, !UPT ;  /* 0x00000007ff067290 */ /* 0x000fd800097fe4ff */
.L_x_2:
[----:B------:R-:W-:Y:S02]  /*01b0*/  MOV R6, UR5 ;  /* 0x0000000500067c02 */ /* 0x000fe40008000f00 */
[----:B------:R-:W-:-:S03]  /*01c0*/  MOV R7, UR6 ;  /* 0x0000000600077c02 */ /* 0x000fc60008000f00 */
[----:B------:R-:W-:-:S05]  /*01d0*/  IMAD.WIDE R6, R2, 0x4, R6 ;  /* 0x0000000402067825 */ /* 0x000fca00078e0206 */
[----:B------:R-:W2:Y:S04]  /*01e0*/  LDG.E R16, desc[UR12][R6.64+-0x20] ;  /* 0xffffe00c06107981 */ /* 0x000ea8000c1e1900 */
[----:B------:R-:W3:Y:S04]  /*01f0*/  LDG.E R15, desc[UR12][R6.64+-0x1c] ;  /* 0xffffe40c060f7981 */ /* 0x000ee8000c1e1900 */
[----:B------:R-:W4:Y:S04]  /*0200*/  LDG.E R18, desc[UR12][R6.64+-0x18] ;  /* 0xffffe80c06127981 */ /* 0x000f28000c1e1900 */
[----:B------:R-:W5:Y:S04]  /*0210*/  LDG.E R20, desc[UR12][R6.64+-0x14] ;  /* 0xffffec0c06147981 */ /* 0x000f68000c1e1900 */
        /* <DEDUP_REMOVED lines=11> */
[----:B------:R-:W5:Y:S01]  /*02d0*/  LDG.E R14, desc[UR12][R6.64+0x1c] ;  /* 0x00001c0c060e7981 */ /* 0x000f62000c1e1900 */
[----:B------:R-:W-:Y:S01]  /*02e0*/  UIADD3 UR9, UPT, UPT, UR9, 0x10, URZ ;  /* 0x0000001009097890 */ /* 0x000fe2000fffe0ff */
[----:B------:R-:W-:-:S03]  /*02f0*/  IADD3 R2, PT, PT, R2, 0x10, RZ ;  /* 0x0000001002027810 */ /* 0x000fc60007ffe0ff */
[----:B------:R-:W-:Y:S01]  /*0300*/  UISETP.NE.AND UP2, UPT, UR9, URZ, UPT ;  /* 0x000000ff0900728c */ /* 0x000fe2000bf45270 */
[----:B--2---:R-:W-:-:S04]  /*0310*/  FADD R16, R16, R3 ;  /* 0x0000000310107221 */ /* 0x004fc80000000000 */
[----:B---3--:R-:W-:-:S04]  /*0320*/  FADD R15, R16, R15 ;  /* 0x0000000f100f7221 */ /* 0x008fc80000000000 */
[----:B----4-:R-:W-:-:S04]  /*0330*/  FADD R15, R15, R18 ;  /* 0x000000120f0f7221 */ /* 0x010fc80000000000 */
[----:B-----5:R-:W-:-:S04]  /*0340*/  FADD R15, R15, R20 ;  /* 0x000000140f0f7221 */ /* 0x020fc80000000000 */
[----:B------:R-:W-:-:S04]  /*0350*/  FADD R15, R15, R22 ;  /* 0x000000160f0f7221 */ /* 0x000fc80000000000 */
        /* <DEDUP_REMOVED lines=10> */
[----:B------:R-:W-:Y:S01]  /*0400*/  FADD R3, R5, R14 ;  /* 0x0000000e05037221 */ /* 0x000fe20000000000 */
[----:B------:R-:W-:Y:S06]  /*0410*/  BRA.U UP2, `(.L_x_2) ;  /* 0xfffffffd02647547 */ /* 0x000fec000b83ffff */
.L_x_1:
[----:B------:R-:W-:Y:S05]  /*0420*/  BRA.U !UP1, `(.L_x_0) ;  /* 0x0000000109d07547 */ /* 0x000fea000b800000 */
[----:B------:R-:W-:Y:S02]  /*0430*/  UISETP.GE.U32.AND UP1, UPT, UR8, 0x8, UPT ;  /* 0x000000080800788c */ /* 0x000fe4000bf26070 */
[----:B------:R-:W-:-:S04]  /*0440*/  ULOP3.LUT UR6, UR10, 0x7, URZ, 0xc0, !UPT ;  /* 0x000000070a067892 */ /* 0x000fc8000f8ec0ff */
[----:B------:R-:W-:-:S03]  /*0450*/  UISETP.NE.AND UP2, UPT, UR6, URZ, UPT ;  /* 0x000000ff0600728c */ /* 0x000fc6000bf45270 */
[----:B------:R-:W-:Y:S08]  /*0460*/  BRA.U !UP1, `(.L_x_3) ;  /* 0x0000000109507547 */ /* 0x000ff0000b800000 */
[----:B------:R-:W0:Y:S01]  /*0470*/  LDC.64 R6, c[0x0][0x380] ;  /* 0x0000e000ff067b82 */ /* 0x000e220000000a00 */
[----:B------:R-:W-:-:S05]  /*0480*/  IADD3 R5, PT, PT, R0, UR4, RZ ;  /* 0x0000000400057c10 */ /* 0x000fca000fffe0ff */
[----:B0-----:R-:W-:-:S05]  /*0490*/  IMAD.WIDE R6, R5, 0x4, R6 ;  /* 0x0000000405067825 */ /* 0x001fca00078e0206 */
[----:B------:R-:W2:Y:S04]  /*04a0*/  LDG.E R2, desc[UR12][R6.64] ;  /* 0x0000000c06027981 */ /* 0x000ea8000c1e1900 */
[----:B------:R-:W3:Y:S04]  /*04b0*/  LDG.E R5, desc[UR12][R6.64+0x4] ;  /* 0x0000040c06057981 */ /* 0x000ee8000c1e1900 */
[----:B------:R-:W4:Y:S04]  /*04c0*/  LDG.E R9, desc[UR12][R6.64+0x8] ;  /* 0x0000080c06097981 */ /* 0x000f28000c1e1900 */
[----:B------:R-:W5:Y:S04]  /*04d0*/  LDG.E R11, desc[UR12][R6.64+0xc] ;  /* 0x00000c0c060b7981 */ /* 0x000f68000c1e1900 */
[----:B------:R-:W5:Y:S04]  /*04e0*/  LDG.E R13, desc[UR12][R6.64+0x10] ;  /* 0x0000100c060d7981 */ /* 0x000f68000c1e1900 */
[----:B------:R-:W5:Y:S04]  /*04f0*/  LDG.E R15, desc[UR12][R6.64+0x14] ;  /* 0x0000140c060f7981 */ /* 0x000f68000c1e1900 */
[----:B------:R-:W5:Y:S04]  /*0500*/  LDG.E R17, desc[UR12][R6.64+0x18] ;  /* 0x0000180c06117981 */ /* 0x000f68000c1e1900 */
[----:B------:R-:W5:Y:S01]  /*0510*/  LDG.E R19, desc[UR12][R6.64+0x1c] ;  /* 0x00001c0c06137981 */ /* 0x000f62000c1e1900 */
[----:B------:R-:W-:Y:S01]  /*0520*/  UIADD3 UR4, UPT, UPT, UR4, 0x8, URZ ;  /* 0x0000000804047890 */ /* 0x000fe2000fffe0ff */
[----:B--2---:R-:W-:-:S04]  /*0530*/  FADD R2, R3, R2 ;  /* 0x0000000203027221 */ /* 0x004fc80000000000 */
[----:B---3--:R-:W-:-:S04]  /*0540*/  FADD R2, R2, R5 ;  /* 0x0000000502027221 */ /* 0x008fc80000000000 */
[----:B----4-:R-:W-:-:S04]  /*0550*/  FADD R2, R2, R9 ;  /* 0x0000000902027221 */ /* 0x010fc80000000000 */
[----:B-----5:R-:W-:-:S04]  /*0560*/  FADD R2, R2, R11 ;  /* 0x0000000b02027221 */ /* 0x020fc80000000000 */
[----:B------:R-:W-:-:S04]  /*0570*/  FADD R2, R2, R13 ;  /* 0x0000000d02027221 */ /* 0x000fc80000000000 */
[----:B------:R-:W-:-:S04]  /*0580*/  FADD R2, R2, R15 ;  /* 0x0000000f02027221 */ /* 0x000fc80000000000 */
[----:B------:R-:W-:-:S04]  /*0590*/  FADD R2, R2, R17 ;  /* 0x0000001102027221 */ /* 0x000fc80000000000 */
[----:B------:R-:W-:-:S07]  /*05a0*/  FADD R3, R2, R19 ;  /* 0x0000001302037221 */ /* 0x000fce0000000000 */
.L_x_3:
        /* <DEDUP_REMOVED lines=11> */
[----:B------:R-:W5:Y:S01]  /*0660*/  LDG.E R11, desc[UR12][R6.64+0xc] ;  /* 0x00000c0c060b7981 */ /* 0x000f62000c1e1900 */
[----:B------:R-:W-:Y:S01]  /*0670*/  UIADD3 UR4, UPT, UPT, UR4, 0x4, URZ ;  /* 0x0000000404047890 */ /* 0x000fe2000fffe0ff */
[----:B--2---:R-:W-:-:S04]  /*0680*/  FADD R2, R3, R2 ;  /* 0x0000000203027221 */ /* 0x004fc80000000000 */
[----:B---3--:R-:W-:-:S04]  /*0690*/  FADD R2, R2, R5 ;  /* 0x0000000502027221 */ /* 0x008fc80000000000 */
[----:B----4-:R-:W-:-:S04]  /*06a0*/  FADD R2, R2, R9 ;  /* 0x0000000902027221 */ /* 0x010fc80000000000 */
[----:B-----5:R-:W-:-:S07]  /*06b0*/  FADD R3, R2, R11 ;  /* 0x0000000b02037221 */ /* 0x020fce0000000000 */
.L_x_4:
[----:B------:R-:W-:Y:S05]  /*06c0*/  BRA.U !UP2, `(.L_x_0) ;  /* 0x000000010a287547 */ /* 0x000fea000b800000 */
[----:B------:R-:W0:Y:S01]  /*06d0*/  LDC.64 R8, c[0x0][0x380] ;  /* 0x0000e000ff087b82 */ /* 0x000e220000000a00 */
[----:B------:R-:W-:Y:S01]  /*06e0*/  IADD3 R5, PT, PT, R0, UR4, RZ ;  /* 0x0000000400057c10 */ /* 0x000fe2000fffe0ff */
[----:B------:R-:W-:-:S12]  /*06f0*/  UIADD3 UR5, UPT, UPT, -UR5, URZ, URZ ;  /* 0x000000ff05057290 */ /* 0x000fd8000fffe1ff */
.L_x_5:
[----:B0-----:R-:W-:-:S06]  /*0700*/  IMAD.WIDE R6, R5, 0x4, R8 ;  /* 0x0000000405067825 */ /* 0x001fcc00078e0208 */
[----:B------:R-:W2:Y:S01]  /*0710*/  LDG.E R6, desc[UR12][R6.64] ;  /* 0x0000000c06067981 */ /* 0x000ea2000c1e1900 */
[----:B------:R-:W-:Y:S01]  /*0720*/  UIADD3 UR5, UPT, UPT, UR5, 0x1, URZ ;  /* 0x0000000105057890 */ /* 0x000fe2000fffe0ff */
[----:B------:R-:W-:-:S03]  /*0730*/  IADD3 R5, PT, PT, R5, 0x1, RZ ;  /* 0x0000000105057810 */ /* 0x000fc60007ffe0ff */
[----:B------:R-:W-:Y:S01]  /*0740*/  UISETP.NE.AND UP1, UPT, UR5, URZ, UPT ;  /* 0x000000ff0500728c */ /* 0x000fe2000bf25270 */
[----:B--2---:R-:W-:-:S08]  /*0750*/  FADD R3, R6, R3 ;  /* 0x0000000306037221 */ /* 0x004fd00000000000 */
[----:B------:R-:W-:Y:S05]  /*0760*/  BRA.U UP1, `(.L_x_5) ;  /* 0xfffffffd01e47547 */ /* 0x000fea000b83ffff */
.L_x_0:
[----:B------:R-:W-:Y:S01]  /*0770*/  I2FP.F32.S32 R8, UR10 ;  /* 0x0000000a00087c45 */ /* 0x000fe20008201400 */
[----:B------:R-:W-:Y:S03]  /*0780*/  BSSY.RECONVERGENT B2, `(.L_x_6) ;  /* 0x000000d000027945 */ /* 0x000fe60003800200 */
[----:B------:R-:W0:Y:S08]  /*0790*/  MUFU.RCP R5, R8 ;  /* 0x0000000800057308 */ /* 0x000e300000001000 */
[----:B------:R-:W1:Y:S01]  /*07a0*/  FCHK P0, R3, R8 ;  /* 0x0000000803007302 */ /* 0x000e620000000000 */
[----:B0-----:R-:W-:-:S04]  /*07b0*/  FFMA R0, -R8, R5, 1 ;  /* 0x3f80000008007423 */ /* 0x001fc80000000105 */
[----:B------:R-:W-:-:S04]  /*07c0*/  FFMA R0, R5, R0, R5 ;  /* 0x0000000005007223 */ /* 0x000fc80000000005 */
[----:B------:R-:W-:-:S04]  /*07d0*/  FFMA R5, R0, R3, RZ ;  /* 0x0000000300057223 */ /* 0x000fc800000000ff */
[----:B------:R-:W-:-:S04]  /*07e0*/  FFMA R2, -R8, R5, R3 ;  /* 0x0000000508027223 */ /* 0x000fc80000000103 */
[----:B------:R-:W-:Y:S01]  /*07f0*/  FFMA R5, R0, R2, R5 ;  /* 0x0000000200057223 */ /* 0x000fe20000000005 */
[----:B-1----:R-:W-:Y:S06]  /*0800*/  @!P0 BRA `(.L_x_7) ;  /* 0x0000000000108947 */ /* 0x002fec0003800000 */
[----:B------:R-:W-:Y:S02]  /*0810*/  MOV R0, R8 ;  /* 0x0000000800007202 */ /* 0x000fe40000000f00 */
[----:B------:R-:W-:-:S07]  /*0820*/  MOV R2, 0x840 ;  /* 0x0000084000027802 */ /* 0x000fce0000000f00 */
[----:B------:R-:W-:Y:S05]  /*0830*/  CALL.REL.NOINC `($__internal_1_$__cuda_sm3x_div_rn_noftz_f32_slowpath) ;  /* 0x00000030006c7944 */ /* 0x000fea0003c00000 */
[----:B------:R-:W-:-:S07]  /*0840*/  MOV R5, R0 ;  /* 0x0000000000057202 */ /* 0x000fce0000000f00 */
.L_x_7:
[----:B------:R-:W-:Y:S05]  /*0850*/  BSYNC.RECONVERGENT B2 ;  /* 0x0000000000027941 */ /* 0x000fea0003800200 */
.L_x_6:
[----:B------:R-:W0:Y:S01]  /*0860*/  LDC.64 R18, c[0x0][0x390] ;  /* 0x0000e400ff127b82 */ /* 0x000e220000000a00 */
[----:B------:R-:W-:Y:S02]  /*0870*/  HFMA2 R7, -RZ, RZ, 0, 0 ;  /* 0x00000000ff077431 */ /* 0x000fe400000001ff */
[----:B0-----:R-:W-:-:S05]  /*0880*/  IMAD.WIDE R18, R4, 0x4, R18 ;  /* 0x0000000404127825 */ /* 0x001fca00078e0212 */
[----:B------:R0:W-:Y:S01]  /*0890*/  STG.E desc[UR12][R18.64], R5 ;  /* 0x0000000512007986 */ /* 0x0001e2000c10190c */
[----:B------:R-:W-:Y:S05]  /*08a0*/  BRA.U !UP0, `(.L_x_8) ;  /* 0x0000000908207547 */ /* 0x000fea000b800000 */
[----:B------:R-:W1:Y:S01]  /*08b0*/  LDCU UR5, c[0x0][0x3b0] ;  /* 0x00007600ff0577ac */ /* 0x000e620008000800 */
[----:B------:R-:W-:Y:S01]  /*08c0*/  MOV R7, RZ ;  /* 0x000000ff00077202 */ /* 0x000fe20000000f00 */
[----:B------:R-:W-:Y:S01]  /*08d0*/  UMOV UR4, URZ ;  /* 0x000000ff00047c82 */ /* 0x000fe20008000000 */
[----:B-1----:R-:W-:Y:S02]  /*08e0*/  UISETP.GE.U32.AND UP1, UPT, UR5, 0x10, UPT ;  /* 0x000000100500788c */ /* 0x002fe4000bf26070 */
[----:B------:R-:W-:Y:S01]  /*08f0*/  IMAD R0, R4, UR5, RZ ;  /* 0x0000000504007c24 */ /* 0x000fe2000f8e02ff */
[----:B------:R-:W-:-:S04]  /*0900*/  ULOP3.LUT UR9, UR5, 0xf, URZ, 0xc0, !UPT ;  /* 0x0000000f05097892 */ /* 0x000fc8000f8ec0ff */
[----:B------:R-:W-:Y:S02]  /*0910*/  UISETP.NE.AND UP0, UPT, UR9, URZ, UPT ;  /* 0x000000ff0900728c */ /* 0x000fe4000bf05270 */
[----:B------:R-:W-:Y:S09]  /*0920*/  BRA.U !UP1, `(.L_x_9) ;  /* 0x0000000109f87547 */ /* 0x000ff2000b800000 */
[----:B------:R-:W1:Y:S01]  /*0930*/  LDCU.64 UR6, c[0x0][0x380] ;  /* 0x00007000ff0677ac */ /* 0x000e620008000a00 */
[----:B------:R-:W-:Y:S02]  /*0940*/  MOV R7, RZ ;  /* 0x000000ff00077202 */ /* 0x000fe40000000f00 */
[----:B------:R-:W-:Y:S01]  /*0950*/  MOV R6, R0 ;  /* 0x0000000000067202 */ /* 0x000fe20000000f00 */
[----:B------:R-:W-:-:S04]  /*0960*/  ULOP3.LUT UR4, UR5, 0x7ffffff0, URZ, 0xc0, !UPT ;  /* 0x7ffffff005047892 */ /* 0x000fc8000f8ec0ff */
[----:B------:R-:W-:Y:S02]  /*0970*/  UIADD3 UR8, UPT, UPT, -UR4, URZ, URZ ;  /* 0x000000ff04087290 */ /* 0x000fe4000fffe1ff */
[----:B-1----:R-:W-:-:S04]  /*0980*/  UIADD3 UR6, UP1, UPT, UR6, 0x20, URZ ;  /* 0x0000002006067890 */ /* 0x002fc8000ff3e0ff */
[----:B------:R-:W-:-:S12]  /*0990*/  UIADD3.X UR7, UPT, UPT, URZ, UR7, URZ, UP1, !UPT ;  /* 0x00000007ff077290 */ /* 0x000fd80008ffe4ff */
.L_x_10:
        /* <DEDUP_REMOVED lines=18> */
[----:B------:R1:W5:Y:S01]  /*0ac0*/  LDG.E R17, desc[UR12][R2.64+0x1c] ;  /* 0x00001c0c02117981 */ /* 0x000362000c1e1900 */
[----:B------:R-:W-:Y:S01]  /*0ad0*/  UIADD3 UR8, UPT, UPT, UR8, 0x10, URZ ;  /* 0x0000001008087890 */ /* 0x000fe2000fffe0ff */
[----:B------:R-:W-:-:S03]  /*0ae0*/  IADD3 R6, PT, PT, R6, 0x10, RZ ;  /* 0x0000001006067810 */ /* 0x000fc60007ffe0ff */
[----:B------:R-:W-:Y:S01]  /*0af0*/  UISETP.NE.AND UP1, UPT, UR8, URZ, UPT ;  /* 0x000000ff0800728c */ /* 0x000fe2000bf25270 */
[----:B--2---:R-:W-:-:S04]  /*0b00*/  FADD R21, R21, -R5 ;  /* 0x8000000515157221 */ /* 0x004fc80000000000 */
[----:B------:R-:W-:Y:S01]  /*0b10*/  FFMA R7, R21, R21, R7 ;  /* 0x0000001515077223 */ /* 0x000fe20000000007 */
[--C-:B---3--:R-:W-:Y:S01]  /*0b20*/  FADD R23, R23, -R5.reuse ;  /* 0x8000000517177221 */ /* 0x108fe20000000000 */
[----:B----4-:R-:W-:-:S03]  /*0b30*/  FADD R15, R15, -R5 ;  /* 0x800000050f0f7221 */ /* 0x010fc60000000000 */
[----:B------:R-:W-:Y:S01]  /*0b40*/  FFMA R7, R23, R23, R7 ;  /* 0x0000001717077223 */ /* 0x000fe20000000007 */
[----:B-----5:R-:W-:-:S03]  /*0b50*/  FADD R13, R13, -R5 ;  /* 0x800000050d0d7221 */ /* 0x020fc60000000000 */
[----:B------:R-:W-:Y:S01]  /*0b60*/  FFMA R7, R15, R15, R7 ;  /* 0x0000000f0f077223 */ /* 0x000fe20000000007 */
[----:B------:R-:W-:-:S03]  /*0b70*/  FADD R11, R11, -R5 ;  /* 0x800000050b0b7221 */ /* 0x000fc60000000000 */
[----:B------:R-:W-:Y:S01]  /*0b80*/  FFMA R7, R13, R13, R7 ;  /* 0x0000000d0d077223 */ /* 0x000fe20000000007 */
[----:B-1----:R-:W-:-:S03]  /*0b90*/  FADD R2, R9, -R5 ;  /* 0x8000000509027221 */ /* 0x002fc60000000000 */
[----:B------:R-:W-:Y:S01]  /*0ba0*/  FFMA R7, R11, R11, R7 ;  /* 0x0000000b0b077223 */ /* 0x000fe20000000007 */
[----:B------:R-:W-:-:S03]  /*0bb0*/  FADD R28, R28, -R5 ;  /* 0x800000051c1c7221 */ /* 0x000fc60000000000 */
        /* <DEDUP_REMOVED lines=18> */
[----:B------:R-:W-:-:S04]  /*0ce0*/  FFMA R7, R10, R10, R7 ;  /* 0x0000000a0a077223 */ /* 0x000fc80000000007 */
[----:B------:R-:W-:Y:S01]  /*0cf0*/  FFMA R7, R2, R2, R7 ;  /* 0x0000000202077223 */ /* 0x000fe20000000007 */
[----:B------:R-:W-:Y:S06]  /*0d00*/  BRA.U UP1, `(.L_x_10) ;  /* 0xfffffffd01247547 */ /* 0x000fec000b83ffff */
.L_x_9:
[----:B------:R-:W-:Y:S05]  /*0d10*/  BRA.U !UP0, `(.L_x_8) ;  /* 0x0000000508047547 */ /* 0x000fea000b800000 */
[----:B------:R-:W-:Y:S02]  /*0d20*/  UISETP.GE.U32.AND UP0, UPT, UR9, 0x8, UPT ;  /* 0x000000080900788c */ /* 0x000fe4000bf06070 */
[----:B------:R-:W-:-:S04]  /*0d30*/  ULOP3.LUT UR6, UR5, 0x7, URZ, 0xc0, !UPT ;  /* 0x0000000705067892 */ /* 0x000fc8000f8ec0ff */
[----:B------:R-:W-:-:S03]  /*0d40*/  UISETP.NE.AND UP1, UPT, UR6, URZ, UPT ;  /* 0x000000ff0600728c */ /* 0x000fc6000bf25270 */
[----:B------:R-:W-:Y:S08]  /*0d50*/  BRA.U !UP0, `(.L_x_11) ;  /* 0x0000000108707547 */ /* 0x000ff0000b800000 */
[----:B------:R-:W1:Y:S01]  /*0d60*/  LDC.64 R2, c[0x0][0x380] ;  /* 0x0000e000ff027b82 */ /* 0x000e620000000a00 */
[----:B------:R-:W-:-:S05]  /*0d70*/  IADD3 R9, PT, PT, R0, UR4, RZ ;  /* 0x0000000400097c10 */ /* 0x000fca000fffe0ff */
[----:B-1----:R-:W-:-:S05]  /*0d80*/  IMAD.WIDE R2, R9, 0x4, R2 ;  /* 0x0000000409027825 */ /* 0x002fca00078e0202 */
[----:B------:R-:W2:Y:S04]  /*0d90*/  LDG.E R6, desc[UR12][R2.64] ;  /* 0x0000000c02067981 */ /* 0x000ea8000c1e1900 */
[----:B------:R-:W3:Y:S04]  /*0da0*/  LDG.E R10, desc[UR12][R2.64+0x4] ;  /* 0x0000040c020a7981 */ /* 0x000ee8000c1e1900 */
[----:B------:R-:W4:Y:S04]  /*0db0*/  LDG.E R12, desc[UR12][R2.64+0x8] ;  /* 0x0000080c020c7981 */ /* 0x000f28000c1e1900 */
[----:B------:R-:W5:Y:S04]  /*0dc0*/  LDG.E R14, desc[UR12][R2.64+0xc] ;  /* 0x00000c0c020e7981 */ /* 0x000f68000c1e1900 */
[----:B------:R-:W5:Y:S04]  /*0dd0*/  LDG.E R16, desc[UR12][R2.64+0x10] ;  /* 0x0000100c02107981 */ /* 0x000f68000c1e1900 */
[----:B------:R-:W5:Y:S04]  /*0de0*/  LDG.E R20, desc[UR12][R2.64+0x14] ;  /* 0x0000140c02147981 */ /* 0x000f68000c1e1900 */
[----:B------:R-:W5:Y:S04]  /*0df0*/  LDG.E R22, desc[UR12][R2.64+0x18] ;  /* 0x0000180c02167981 */ /* 0x000f68000c1e1900 */
[----:B------:R1:W5:Y:S01]  /*0e00*/  LDG.E R24, desc[UR12][R2.64+0x1c] ;  /* 0x00001c0c02187981 */ /* 0x000362000c1e1900 */
[----:B------:R-:W-:Y:S01]  /*0e10*/  UIADD3 UR4, UPT, UPT, UR4, 0x8, URZ ;  /* 0x0000000804047890 */ /* 0x000fe2000fffe0ff */
[----:B--2---:R-:W-:-:S04]  /*0e20*/  FADD R6, R6, -R5 ;  /* 0x8000000506067221 */ /* 0x004fc80000000000 */
[----:B------:R-:W-:Y:S01]  /*0e30*/  FFMA R6, R6, R6, R7 ;  /* 0x0000000606067223 */ /* 0x000fe20000000007 */
[----:B---3--:R-:W-:-:S04]  /*0e40*/  FADD R7, R10, -R5 ;  /* 0x800000050a077221 */ /* 0x008fc80000000000 */
[----:B------:R-:W-:Y:S01]  /*0e50*/  FFMA R6, R7, R7, R6 ;  /* 0x0000000707067223 */ /* 0x000fe20000000006 */
[----:B----4-:R-:W-:-:S04]  /*0e60*/  FADD R7, R12, -R5 ;  /* 0x800000050c077221 */ /* 0x010fc80000000000 */
[----:B------:R-:W-:Y:S01]  /*0e70*/  FFMA R6, R7, R7, R6 ;  /* 0x0000000707067223 */ /* 0x000fe20000000006 */
[----:B-----5:R-:W-:-:S04]  /*0e80*/  FADD R7, R14, -R5 ;  /* 0x800000050e077221 */ /* 0x020fc80000000000 */
[----:B------:R-:W-:Y:S01]  /*0e90*/  FFMA R6, R7, R7, R6 ;  /* 0x0000000707067223 */ /* 0x000fe20000000006 */
[--C-:B------:R-:W-:Y:S01]  /*0ea0*/  FADD R7, R16, -R5.reuse ;  /* 0x8000000510077221 */ /* 0x100fe20000000000 */
[----:B-1----:R-:W-:-:S03]  /*0eb0*/  FADD R3, R20, -R5 ;  /* 0x8000000514037221 */ /* 0x002fc60000000000 */
[----:B------:R-:W-:Y:S01]  /*0ec0*/  FFMA R6, R7, R7, R6 ;  /* 0x0000000707067223 */ /* 0x000fe20000000006 */
[----:B------:R-:W-:-:S03]  /*0ed0*/  FADD R7, R22, -R5 ;  /* 0x8000000516077221 */ /* 0x000fc60000000000 */
[----:B------:R-:W-:Y:S01]  /*0ee0*/  FFMA R6, R3, R3, R6 ;  /* 0x0000000303067223 */ /* 0x000fe20000000006 */
[----:B------:R-:W-:-:S03]  /*0ef0*/  FADD R3, R24, -R5 ;  /* 0x8000000518037221 */ /* 0x000fc60000000000 */
[----:B------:R-:W-:-:S04]  /*0f00*/  FFMA R6, R7, R7, R6 ;  /* 0x0000000707067223 */ /* 0x000fc80000000006 */
[----:B------:R-:W-:-:S07]  /*0f10*/  FFMA R7, R3, R3, R6 ;  /* 0x0000000303077223 */ /* 0x000fce0000000006 */
.L_x_11:
        /* <DEDUP_REMOVED lines=11> */
[----:B------:R-:W5:Y:S01]  /*0fd0*/  LDG.E R14, desc[UR12][R2.64+0xc] ;  /* 0x00000c0c020e7981 */ /* 0x000f62000c1e1900 */
[----:B------:R-:W-:Y:S01]  /*0fe0*/  UIADD3 UR4, UPT, UPT, UR4, 0x4, URZ ;  /* 0x0000000404047890 */ /* 0x000fe2000fffe0ff */
[----:B--2---:R-:W-:-:S04]  /*0ff0*/  FADD R6, R6, -R5 ;  /* 0x8000000506067221 */ /* 0x004fc80000000000 */
[----:B------:R-:W-:Y:S01]  /*1000*/  FFMA R6, R6, R6, R7 ;  /* 0x0000000606067223 */ /* 0x000fe20000000007 */
[--C-:B---3--:R-:W-:Y:S01]  /*1010*/  FADD R7, R10, -R5.reuse ;  /* 0x800000050a077221 */ /* 0x108fe20000000000 */
[----:B----4-:R-:W-:-:S03]  /*1020*/  FADD R9, R12, -R5 ;  /* 0x800000050c097221 */ /* 0x010fc60000000000 */
[----:B------:R-:W-:Y:S01]  /*1030*/  FFMA R6, R7, R7, R6 ;  /* 0x0000000707067223 */ /* 0x000fe20000000006 */
[----:B-----5:R-:W-:-:S03]  /*1040*/  FADD R7, R14, -R5 ;  /* 0x800000050e077221 */ /* 0x020fc60000000000 */
[----:B------:R-:W-:-:S04]  /*1050*/  FFMA R6, R9, R9, R6 ;  /* 0x0000000909067223 */ /* 0x000fc80000000006 */
[----:B------:R-:W-:-:S07]  /*1060*/  FFMA R7, R7, R7, R6 ;  /* 0x0000000707077223 */ /* 0x000fce0000000006 */
.L_x_12:
[----:B------:R-:W-:Y:S05]  /*1070*/  BRA.U !UP1, `(.L_x_8) ;  /* 0x00000001092c7547 */ /* 0x000fea000b800000 */
[----:B------:R-:W1:Y:S01]  /*1080*/  LDC.64 R10, c[0x0][0x380] ;  /* 0x0000e000ff0a7b82 */ /* 0x000e620000000a00 */
[----:B------:R-:W-:Y:S01]  /*1090*/  IADD3 R9, PT, PT, R0, UR4, RZ ;  /* 0x0000000400097c10 */ /* 0x000fe2000fffe0ff */
[----:B------:R-:W-:-:S12]  /*10a0*/  UIADD3 UR5, UPT, UPT, -UR5, URZ, URZ ;  /* 0x000000ff05057290 */ /* 0x000fd8000fffe1ff */
.L_x_13:
[----:B-1----:R-:W-:-:S06]  /*10b0*/  IMAD.WIDE R2, R9, 0x4, R10 ;  /* 0x0000000409027825 */ /* 0x002fcc00078e020a */
[----:B------:R-:W2:Y:S01]  /*10c0*/  LDG.E R2, desc[UR12][R2.64] ;  /* 0x0000000c02027981 */ /* 0x000ea2000c1e1900 */
[----:B------:R-:W-:Y:S01]  /*10d0*/  UIADD3 UR5, UPT, UPT, UR5, 0x1, URZ ;  /* 0x0000000105057890 */ /* 0x000fe2000fffe0ff */
[----:B------:R-:W-:-:S03]  /*10e0*/  IADD3 R9, PT, PT, R9, 0x1, RZ ;  /* 0x0000000109097810 */ /* 0x000fc60007ffe0ff */
[----:B------:R-:W-:Y:S01]  /*10f0*/  UISETP.NE.AND UP0, UPT, UR5, URZ, UPT ;  /* 0x000000ff0500728c */ /* 0x000fe2000bf05270 */
[----:B--2---:R-:W-:-:S04]  /*1100*/  FADD R0, R2, -R5 ;  /* 0x8000000502007221 */ /* 0x004fc80000000000 */
[----:B------:R-:W-:-:S04]  /*1110*/  FFMA R7, R0, R0, R7 ;  /* 0x0000000000077223 */ /* 0x000fc80000000007 */
[----:B------:R-:W-:Y:S05]  /*1120*/  BRA.U UP0, `(.L_x_13) ;  /* 0xfffffffd00e07547 */ /* 0x000fea000b83ffff */
.L_x_8:
[----:B------:R-:W1:Y:S01]  /*1130*/  MUFU.RCP R3, R8 ;  /* 0x0000000800037308 */ /* 0x000e620000001000 */
[----:B------:R-:W2:Y:S01]  /*1140*/  LDC R2, c[0x0][0x3b0] ;  /* 0x0000ec00ff027b82 */ /* 0x000ea20000000800 */
[----:B------:R-:W-:Y:S06]  /*1150*/  BSSY.RECONVERGENT B2, `(.L_x_14) ;  /* 0x000000e000027945 */ /* 0x000fec0003800200 */
[----:B------:R-:W3:Y:S01]  /*1160*/  FCHK P0, R7, R8 ;  /* 0x0000000807007302 */ /* 0x000ee20000000000 */
[----:B-1----:R-:W-:-:S04]  /*1170*/  FFMA R0, -R8, R3, 1 ;  /* 0x3f80000008007423 */ /* 0x002fc80000000103 */
[----:B------:R-:W-:-:S04]  /*1180*/  FFMA R0, R3, R0, R3 ;  /* 0x0000000003007223 */ /* 0x000fc80000000003 */
[----:B------:R-:W-:Y:S01]  /*1190*/  FFMA R3, R0, R7, RZ ;  /* 0x0000000700037223 */ /* 0x000fe200000000ff */
[----:B--2---:R-:W-:-:S03]  /*11a0*/  ISETP.GE.AND P2, PT, R2, 0x1, PT ;  /* 0x000000010200780c */ /* 0x004fc60003f46270 */
[----:B------:R-:W-:-:S04]  /*11b0*/  FFMA R2, -R8, R3, R7 ;  /* 0x0000000308027223 */ /* 0x000fc80000000107 */
[----:B------:R-:W-:Y:S01]  /*11c0*/  FFMA R3, R0, R2, R3 ;  /* 0x0000000200037223 */ /* 0x000fe20000000003 */
[----:B---3--:R-:W-:Y:S06]  /*11d0*/  @!P0 BRA `(.L_x_15) ;  /* 0x0000000000148947 */ /* 0x008fec0003800000 */
[----:B------:R-:W-:Y:S02]  /*11e0*/  MOV R3, R7 ;  /* 0x0000000700037202 */ /* 0x000fe40000000f00 */
[----:B------:R-:W-:Y:S02]  /*11f0*/  MOV R0, R8 ;  /* 0x0000000800007202 */ /* 0x000fe40000000f00 */
[----:B------:R-:W-:-:S07]  /*1200*/  MOV R2, 0x1220 ;  /* 0x0000122000027802 */ /* 0x000fce0000000f00 */
[----:B0-----:R-:W-:Y:S05]  /*1210*/  CALL.REL.NOINC `($__internal_1_$__cuda_sm3x_div_rn_noftz_f32_slowpath) ;  /* 0x0000002400f47944 */ /* 0x001fea0003c00000 */
[----:B------:R-:W-:-:S07]  /*1220*/  MOV R3, R0 ;  /* 0x0000000000037202 */ /* 0x000fce0000000f00 */
.L_x_15:
[----:B------:R-:W-:Y:S05]  /*1230*/  BSYNC.RECONVERGENT B2 ;  /* 0x0000000000027941 */ /* 0x000fea0003800200 */
.L_x_14:
[----:B------:R-:W1:Y:S02]  /*1240*/  LDC.64 R16, c[0x0][0x398] ;  /* 0x0000e600ff107b82 */ /* 0x000e640000000a00 */
[----:B-1----:R-:W-:-:S05]  /*1250*/  IMAD.WIDE R16, R4, 0x4, R16 ;  /* 0x0000000404107825 */ /* 0x002fca00078e0210 */
[----:B------:R1:W-:Y:S01]  /*1260*/  STG.E desc[UR12][R16.64], R3 ;  /* 0x0000000310007986 */ /* 0x0003e2000c10190c */
[----:B------:R-:W-:Y:S05]  /*1270*/  @!P2 EXIT ;  /* 0x000000000000a94d */ /* 0x000fea0003800000 */
[----:B------:R-:W2:Y:S01]  /*1280*/  LDCU UR6, c[0x0][0x3b0] ;  /* 0x00007600ff0677ac */ /* 0x000ea20008000800 */
[----:B------:R-:W-:Y:S01]  /*1290*/  UMOV UR4, URZ ;  /* 0x000000ff00047c82 */ /* 0x000fe20008000000 */
[----:B--2---:R-:W-:Y:S02]  /*12a0*/  UISETP.GE.U32.AND UP0, UPT, UR6, 0x8, UPT ;  /* 0x000000080600788c */ /* 0x004fe4000bf06070 */
[----:B------:R-:W-:Y:S01]  /*12b0*/  IMAD R4, R4, UR6, RZ ;  /* 0x0000000604047c24 */ /* 0x000fe2000f8e02ff */
[----:B------:R-:W-:-:S06]  /*12c0*/  ULOP3.LUT UR15, UR6, 0x7, URZ, 0xc0, !UPT ;  /* 0x00000007060f7892 */ /* 0x000fcc000f8ec0ff */
[----:B------:R-:W-:Y:S06]  /*12d0*/  BRA.U !UP0, `(.L_x_16) ;  /* 0x0000001108d07547 */ /* 0x000fec000b800000 */
[----:B------:R-:W2:Y:S01]  /*12e0*/  LDCU.128 UR8, c[0x0][0x380] ;  /* 0x00007000ff0877ac */ /* 0x000ea20008000c00 */
[----:B------:R-:W3:Y:S01]  /*12f0*/  LDC.64 R14, c[0x0][0x3a0] ;  /* 0x0000e800ff0e7b82 */ /* 0x000ee20000000a00 */
[----:B------:R-:W-:Y:S01]  /*1300*/  MOV R20, R4 ;  /* 0x0000000400147202 */ /* 0x000fe20000000f00 */
[----:B------:R-:W-:Y:S01]  /*1310*/  ULOP3.LUT UR4, UR6, 0x7ffffff8, URZ, 0xc0, !UPT ;  /* 0x7ffffff806047892 */ /* 0x000fe2000f8ec0ff */
[----:B------:R-:W4:Y:S01]  /*1320*/  LDCU UR14, c[0x0][0x3a8] ;  /* 0x00007500ff0e77ac */ /* 0x000f220008000800 */
[----:B--2---:R-:W-:Y:S02]  /*1330*/  UIADD3 UR7, UP0, UPT, UR8, 0x10, URZ ;  /* 0x0000001008077890 */ /* 0x004fe4000ff1e0ff */
[----:B------:R-:W-:Y:S02]  /*1340*/  UIADD3 UR5, UP1, UPT, UR10, 0x10, URZ ;  /* 0x000000100a057890 */ /* 0x000fe4000ff3e0ff */
[----:B------:R-:W-:Y:S02]  /*1350*/  UIADD3.X UR8, UPT, UPT, URZ, UR9, URZ, UP0, !UPT ;  /* 0x00000009ff087290 */ /* 0x000fe400087fe4ff */
[----:B------:R-:W-:-:S02]  /*1360*/  UIADD3.X UR6, UPT, UPT, URZ, UR11, URZ, UP1, !UPT ;  /* 0x0000000bff067290 */ /* 0x000fc40008ffe4ff */
[----:B----4-:R-:W-:-:S12]  /*1370*/  UIADD3 UR9, UPT, UPT, -UR4, URZ, URZ ;  /* 0x000000ff04097290 */ /* 0x010fd8000fffe1ff */
.L_x_57:
[----:B--2---:R-:W2:Y:S01]  /*1380*/  LDG.E R2, desc[UR12][R16.64] ;  /* 0x0000000c10027981 */ /* 0x004ea2000c1e1900 */
[----:B------:R-:W-:Y:S02]  /*1390*/  MOV R12, UR7 ;  /* 0x00000007000c7c02 */ /* 0x000fe40008000f00 */
[----:B------:R-:W-:Y:S01]  /*13a0*/  MOV R13, UR8 ;  /* 0x00000008000d7c02 */ /* 0x000fe20008000f00 */
[----:B------:R-:W4:Y:S02]  /*13b0*/  LDG.E R0, desc[UR12][R18.64] ;  /* 0x0000000c12007981 */ /* 0x000f24000c1e1900 */
[----:B------:R-:W-:-:S05]  /*13c0*/  IMAD.WIDE R12, R20, 0x4, R12 ;  /* 0x00000004140c7825 */ /* 0x000fca00078e020c */
[----:B------:R-:W4:Y:S01]  /*13d0*/  LDG.E R11, desc[UR12][R12.64+-0x10] ;  /* 0xfffff00c0c0b7981 */ /* 0x000f22000c1e1900 */
[----:B------:R-:W-:Y:S01]  /*13e0*/  UIADD3 UR9, UPT, UPT, UR9, 0x8, URZ ;  /* 0x0000000809097890 */ /* 0x000fe2000fffe0ff */
[----:B------:R-:W-:Y:S02]  /*13f0*/  MOV R8, UR5 ;  /* 0x0000000500087c02 */ /* 0x000fe40008000f00 */
[----:B------:R-:W-:Y:S01]  /*1400*/  MOV R9, UR6 ;  /* 0x0000000600097c02 */ /* 0x000fe20008000f00 */
[----:B------:R-:W-:Y:S01]  /*1410*/  UISETP.NE.AND UP0, UPT, UR9, URZ, UPT ;  /* 0x000000ff0900728c */ /* 0x000fe2000bf05270 */
[----:B------:R-:W-:Y:S01]  /*1420*/  BSSY.RECONVERGENT B0, `(.L_x_17) ;  /* 0x0000011000007945 */ /* 0x000fe20003800200 */
[----:B------:R-:W-:-:S04]  /*1430*/  IMAD.WIDE R8, R20, 0x4, R8 ;  /* 0x0000000414087825 */ /* 0x000fc800078e0208 */
[----:B--2---:R-:W-:-:S05]  /*1440*/  FADD R2, R2, UR14 ;  /* 0x0000000e02027e21 */ /* 0x004fca0008000000 */
[----:B0-----:R-:W-:Y:S01]  /*1450*/  IADD3 R5, PT, PT, R2, -0xd000000, RZ ;  /* 0xf300000002057810 */ /* 0x001fe20007ffe0ff */
[----:B-1----:R0:W1:Y:S03]  /*1460*/  MUFU.RSQ R3, R2 ;  /* 0x0000000200037308 */ /* 0x0020660000001400 */
[----:B------:R-:W-:Y:S01]  /*1470*/  ISETP.GT.U32.AND P0, PT, R5, 0x727fffff, PT ;  /* 0x727fffff0500780c */ /* 0x000fe20003f04070 */
[----:B----4-:R-:W-:-:S12]  /*1480*/  FADD R11, R11, -R0 ;  /* 0x800000000b0b7221 */ /* 0x010fd80000000000 */
[----:B0-----:R-:W-:Y:S05]  /*1490*/  @!P0 BRA `(.L_x_18) ;  /* 0x0000000000148947 */ /* 0x001fea0003800000 */
[----:B------:R-:W-:Y:S02]  /*14a0*/  MOV R0, R2 ;  /* 0x0000000200007202 */ /* 0x000fe40000000f00 */
[----:B------:R-:W-:-:S07]  /*14b0*/  MOV R2, 0x14d0 ;  /* 0x000014d000027802 */ /* 0x000fce0000000f00 */
[----:B-1-3--:R-:W-:Y:S05]  /*14c0*/  CALL.REL.NOINC `($__internal_0_$__cuda_sm20_sqrt_rn_f32_slowpath) ;  /* 0x0000002000f47944 */ /* 0x00afea0003c00000 */
[----:B------:R-:W-:Y:S01]  /*14d0*/  MOV R0, R5 ;  /* 0x0000000500007202 */ /* 0x000fe20000000f00 */
[----:B------:R-:W-:Y:S06]  /*14e0*/  BRA `(.L_x_19) ;  /* 0x0000000000107947 */ /* 0x000fec0003800000 */
.L_x_18:
[----:B-1----:R-:W-:Y:S01]  /*14f0*/  FMUL.FTZ R5, R2, R3 ;  /* 0x0000000302057220 */ /* 0x002fe20000410000 */
[----:B------:R-:W-:-:S03]  /*1500*/  FMUL.FTZ R3, R3, 0.5 ;  /* 0x3f00000003037820 */ /* 0x000fc60000410000 */
[----:B------:R-:W-:-:S04]  /*1510*/  FFMA R0, -R5, R5, R2 ;  /* 0x0000000505007223 */ /* 0x000fc80000000102 */
[----:B------:R-:W-:-:S07]  /*1520*/  FFMA R0, R0, R3, R5 ;  /* 0x0000000300007223 */ /* 0x000fce0000000005 */
.L_x_19:
[----:B------:R-:W-:Y:S05]  /*1530*/  BSYNC.RECONVERGENT B0 ;  /* 0x0000000000007941 */ /* 0x000fea0003800200 */
.L_x_17:
[----:B------:R-:W0:Y:S01]  /*1540*/  MUFU.RCP R3, R0 ;  /* 0x0000000000037308 */ /* 0x000e220000001000 */
[----:B------:R-:W-:Y:S07]  /*1550*/  BSSY.RECONVERGENT B2, `(.L_x_20) ;  /* 0x000000c000027945 */ /* 0x000fee0003800200 */
[----:B------:R-:W1:Y:S01]  /*1560*/  FCHK P0, R11, R0 ;  /* 0x000000000b007302 */ /* 0x000e620000000000 */
[----:B0-----:R-:W-:-:S04]  /*1570*/  FFMA R2, R3, -R0, 1 ;  /* 0x3f80000003027423 */ /* 0x001fc80000000800 */
[----:B------:R-:W-:-:S04]  /*1580*/  FFMA R2, R3, R2, R3 ;  /* 0x0000000203027223 */ /* 0x000fc80000000003 */
[----:B------:R-:W-:-:S04]  /*1590*/  FFMA R3, R11, R2, RZ ;  /* 0x000000020b037223 */ /* 0x000fc800000000ff */
[----:B------:R-:W-:-:S04]  /*15a0*/  FFMA R5, R3, -R0, R11 ;  /* 0x8000000003057223 */ /* 0x000fc8000000000b */
[----:B------:R-:W-:Y:S01]  /*15b0*/  FFMA R2, R2, R5, R3 ;  /* 0x0000000502027223 */ /* 0x000fe20000000003 */
[----:B-1----:R-:W-:Y:S06]  /*15c0*/  @!P0 BRA `(.L_x_21) ;  /* 0x0000000000108947 */ /* 0x002fec0003800000 */
[----:B------:R-:W-:Y:S02]  /*15d0*/  MOV R3, R11 ;  /* 0x0000000b00037202 */ /* 0x000fe40000000f00 */
[----:B------:R-:W-:-:S07]  /*15e0*/  MOV R2, 0x1600 ;  /* 0x0000160000027802 */ /* 0x000fce0000000f00 */
[----:B---3--:R-:W-:Y:S05]  /*15f0*/  CALL.REL.NOINC `($__internal_1_$__cuda_sm3x_div_rn_noftz_f32_slowpath) ;  /* 0x0000002000fc7944 */ /* 0x008fea0003c00000 */
[----:B------:R-:W-:-:S07]  /*1600*/  MOV R2, R0 ;  /* 0x0000000000027202 */ /* 0x000fce0000000f00 */
.L_x_21:
[----:B------:R-:W-:Y:S05]  /*1610*/  BSYNC.RECONVERGENT B2 ;  /* 0x0000000000027941 */ /* 0x000fea0003800200 */
.L_x_20:
[----:B---3--:R-:W-:-:S05]  /*1620*/  FFMA R3, R2, R14, R15 ;  /* 0x0000000e02037223 */ /* 0x008fca000000000f */
[----:B------:R0:W-:Y:S04]  /*1630*/  STG.E desc[UR12][R8.64+-0x10], R3 ;  /* 0xfffff00308007986 */ /* 0x0001e8000c10190c */
[----:B------:R-:W2:Y:S04]  /*1640*/  LDG.E R2, desc[UR12][R16.64] ;  /* 0x0000000c10027981 */ /* 0x000ea8000c1e1900 */
[----:B------:R-:W3:Y:S04]  /*1650*/  LDG.E R11, desc[UR12][R12.64+-0xc] ;  /* 0xfffff40c0c0b7981 */ /* 0x000ee8000c1e1900 */
[----:B------:R-:W3:Y:S01]  /*1660*/  LDG.E R0, desc[UR12][R18.64] ;  /* 0x0000000c12007981 */ /* 0x000ee2000c1e1900 */
[----:B------:R-:W-:Y:S01]  /*1670*/  BSSY.RECONVERGENT B0, `(.L_x_22) ;  /* 0x0000010000007945 */ /* 0x000fe20003800200 */
[----:B--2---:R-:W-:-:S04]  /*1680*/  FADD R2, R2, UR14 ;  /* 0x0000000e02027e21 */ /* 0x004fc80008000000 */
[----:B------:R0:W1:Y:S01]  /*1690*/  MUFU.RSQ R5, R2 ;  /* 0x0000000200057308 */ /* 0x0000620000001400 */
[----:B------:R-:W-:Y:S01]  /*16a0*/  IADD3 R6, PT, PT, R2, -0xd000000, RZ ;  /* 0xf300000002067810 */ /* 0x000fe20007ffe0ff */
[----:B---3--:R-:W-:-:S03]  /*16b0*/  FADD R11, R11, -R0 ;  /* 0x800000000b0b7221 */ /* 0x008fc60000000000 */
[----:B------:R-:W-:-:S13]  /*16c0*/  ISETP.GT.U32.AND P0, PT, R6, 0x727fffff, PT ;  /* 0x727fffff0600780c */ /* 0x000fda0003f04070 */
[----:B01----:R-:W-:Y:S05]  /*16d0*/  @!P0 BRA `(.L_x_23) ;  /* 0x0000000000148947 */ /* 0x003fea0003800000 */
[----:B------:R-:W-:Y:S02]  /*16e0*/  MOV R0, R2 ;  /* 0x0000000200007202 */ /* 0x000fe40000000f00 */
[----:B------:R-:W-:-:S07]  /*16f0*/  MOV R2, 0x1710 ;  /* 0x0000171000027802 */ /* 0x000fce0000000f00 */
[----:B------:R-:W-:Y:S05]  /*1700*/  CALL.REL.NOINC `($__internal_0_$__cuda_sm20_sqrt_rn_f32_slowpath) ;  /* 0x0000002000647944 */ /* 0x000fea0003c00000 */
[----:B------:R-:W-:Y:S01]  /*1710*/  MOV R0, R5 ;  /* 0x0000000500007202 */ /* 0x000fe20000000f00 */
[----:B------:R-:W-:Y:S06]  /*1720*/  BRA `(.L_x_24) ;  /* 0x0000000000107947 */ /* 0x000fec0003800000 */
.L_x_23:
[----:B------:R-:W-:Y:S01]  /*1730*/  FMUL.FTZ R3, R2, R5 ;  /* 0x0000000502037220 */ /* 0x000fe20000410000 */
[----:B------:R-:W-:-:S03]  /*1740*/  FMUL.FTZ R5, R5, 0.5 ;  /* 0x3f00000005057820 */ /* 0x000fc60000410000 */
[----:B------:R-:W-:-:S04]  /*1750*/  FFMA R0, -R3, R3, R2 ;  /* 0x0000000303007223 */ /* 0x000fc80000000102 */
[----:B------:R-:W-:-:S07]  /*1760*/  FFMA R0, R0, R5, R3 ;  /* 0x0000000500007223 */ /* 0x000fce0000000003 */
.L_x_24:
[----:B------:R-:W-:Y:S05]  /*1770*/  BSYNC.RECONVERGENT B0 ;  /* 0x0000000000007941 */ /* 0x000fea0003800200 */
.L_x_22:
        /* <DEDUP_REMOVED lines=11> */
[----:B------:R-:W-:Y:S05]  /*1830*/  CALL.REL.NOINC `($__internal_1_$__cuda_sm3x_div_rn_noftz_f32_slowpath) ;  /* 0x00000020006c7944 */ /* 0x000fea0003c00000 */
[----:B------:R-:W-:-:S07]  /*1840*/  MOV R2, R0 ;  /* 0x0000000000027202 */ /* 0x000fce0000000f00 */
.L_x_26:
[----:B------:R-:W-:Y:S05]  /*1850*/  BSYNC.RECONVERGENT B2 ;  /* 0x0000000000027941 */ /* 0x000fea0003800200 */
.L_x_25:
[----:B------:R-:W-:-:S05]  /*1860*/  FFMA R3, R2, R14, R15 ;  /* 0x0000000e02037223 */ /* 0x000fca000000000f */
        /* <DEDUP_REMOVED lines=16> */
.L_x_28:
[----:B------:R-:W-:Y:S01]  /*1970*/  FMUL.FTZ R3, R2, R5 ;  /* 0x0000000502037220 */ /* 0x000fe20000410000 */
[----:B------:R-:W-:-:S03]  /*1980*/  FMUL.FTZ R5, R5, 0.5 ;  /* 0x3f00000005057820 */ /* 0x000fc60000410000 */
[----:B------:R-:W-:-:S04]  /*1990*/  FFMA R0, -R3, R3, R2 ;  /* 0x0000000303007223 */ /* 0x000fc80000000102 */
[----:B------:R-:W-:-:S07]  /*19a0*/  FFMA R0, R0, R5, R3 ;  /* 0x0000000500007223 */ /* 0x000fce0000000003 */
.L_x_29:
[----:B------:R-:W-:Y:S05]  /*19b0*/  BSYNC.RECONVERGENT B0 ;  /* 0x0000000000007941 */ /* 0x000fea0003800200 */
.L_x_27:
        /* <DEDUP_REMOVED lines=13> */
.L_x_31:
[----:B------:R-:W-:Y:S05]  /*1a90*/  BSYNC.RECONVERGENT B2 ;  /* 0x0000000000027941 */ /* 0x000fea0003800200 */
.L_x_30:
        /* <DEDUP_REMOVED lines=17> */
.L_x_33:
[----:B------:R-:W-:Y:S01]  /*1bb0*/  FMUL.FTZ R3, R2, R5 ;  /* 0x0000000502037220 */ /* 0x000fe20000410000 */
[----:B------:R-:W-:-:S03]  /*1bc0*/  FMUL.FTZ R5, R5, 0.5 ;  /* 0x3f00000005057820 */ /* 0x000fc60000410000 */
[----:B------:R-:W-:-:S04]  /*1bd0*/  FFMA R0, -R3, R3, R2 ;  /* 0x0000000303007223 */ /* 0x000fc80000000102 */
[----:B------:R-:W-:-:S07]  /*1be0*/  FFMA R0, R0, R5, R3 ;  /* 0x0000000500007223 */ /* 0x000fce0000000003 */
.L_x_34:
[----:B------:R-:W-:Y:S05]  /*1bf0*/  BSYNC.RECONVERGENT B0 ;  /* 0x0000000000007941 */ /* 0x000fea0003800200 */
.L_x_32:
        /* <DEDUP_REMOVED lines=13> */
.L_x_36:
[----:B------:R-:W-:Y:S05]  /*1cd0*/  BSYNC.RECONVERGENT B2 ;  /* 0x0000000000027941 */ /* 0x000fea0003800200 */
.L_x_35:
        /* <DEDUP_REMOVED lines=17> */
.L_x_38:
[----:B------:R-:W-:Y:S01]  /*1df0*/  FMUL.FTZ R3, R2, R5 ;  /* 0x0000000502037220 */ /* 0x000fe20000410000 */
[----:B------:R-:W-:-:S03]  /*1e00*/  FMUL.FTZ R5, R5, 0.5 ;  /* 0x3f00000005057820 */ /* 0x000fc60000410000 */
[----:B------:R-:W-:-:S04]  /*1e10*/  FFMA R0, -R3, R3, R2 ;  /* 0x0000000303007223 */ /* 0x000fc80000000102 */
[----:B------:R-:W-:-:S07]  /*1e20*/  FFMA R0, R0, R5, R3 ;  /* 0x0000000500007223 */ /* 0x000fce0000000003 */
.L_x_39:
[----:B------:R-:W-:Y:S05]  /*1e30*/  BSYNC.RECONVERGENT B0 ;  /* 0x0000000000007941 */ /* 0x000fea0003800200 */
.L_x_37:
        /* <DEDUP_REMOVED lines=13> */
.L_x_41:
[----:B------:R-:W-:Y:S05]  /*1f10*/  BSYNC.RECONVERGENT B2 ;  /* 0x0000000000027941 */ /* 0x000fea0003800200 */
.L_x_40:
        /* <DEDUP_REMOVED lines=17> */
.L_x_43:
[----:B------:R-:W-:Y:S01]  /*2030*/  FMUL.FTZ R3, R2, R5 ;  /* 0x0000000502037220 */ /* 0x000fe20000410000 */
[----:B------:R-:W-:-:S03]  /*2040*/  FMUL.FTZ R5, R5, 0.5 ;  /* 0x3f00000005057820 */ /* 0x000fc60000410000 */
[----:B------:R-:W-:-:S04]  /*2050*/  FFMA R0, -R3, R3, R2 ;  /* 0x0000000303007223 */ /* 0x000fc80000000102 */
[----:B------:R-:W-:-:S07]  /*2060*/  FFMA R0, R0, R5, R3 ;  /* 0x0000000500007223 */ /* 0x000fce0000000003 */
.L_x_44:
[----:B------:R-:W-:Y:S05]  /*2070*/  BSYNC.RECONVERGENT B0 ;  /* 0x0000000000007941 */ /* 0x000fea0003800200 */
.L_x_42:
        /* <DEDUP_REMOVED lines=13> */
.L_x_46:
[----:B------:R-:W-:Y:S05]  /*2150*/  BSYNC.RECONVERGENT B2 ;  /* 0x0000000000027941 */ /* 0x000fea0003800200 */
.L_x_45:
        /* <DEDUP_REMOVED lines=17> */
.L_x_48:
[----:B------:R-:W-:Y:S01]  /*2270*/  FMUL.FTZ R3, R2, R5 ;  /* 0x0000000502037220 */ /* 0x000fe20000410000 */
[----:B------:R-:W-:-:S03]  /*2280*/  FMUL.FTZ R5, R5, 0.5 ;  /* 0x3f00000005057820 */ /* 0x000fc60000410000 */
[----:B------:R-:W-:-:S04]  /*2290*/  FFMA R0, -R3, R3, R2 ;  /* 0x0000000303007223 */ /* 0x000fc80000000102 */
[----:B------:R-:W-:-:S07]  /*22a0*/  FFMA R0, R0, R5, R3 ;  /* 0x0000000500007223 */ /* 0x000fce0000000003 */
.L_x_49:
[----:B------:R-:W-:Y:S05]  /*22b0*/  BSYNC.RECONVERGENT B0 ;  /* 0x0000000000007941 */ /* 0x000fea0003800200 */
.L_x_47:
        /* <DEDUP_REMOVED lines=13> */
.L_x_51:
[----:B------:R-:W-:Y:S05]  /*2390*/  BSYNC.RECONVERGENT B2 ;  /* 0x0000000000027941 */ /* 0x000fea0003800200 */
.L_x_50:
        /* <DEDUP_REMOVED lines=17> */
.L_x_53:
[----:B------:R-:W-:Y:S01]  /*24b0*/  FMUL.FTZ R3, R2, R5 ;  /* 0x0000000502037220 */ /* 0x000fe20000410000 */
[----:B------:R-:W-:-:S03]  /*24c0*/  FMUL.FTZ R5, R5, 0.5 ;  /* 0x3f00000005057820 */ /* 0x000fc60000410000 */
[----:B------:R-:W-:-:S04]  /*24d0*/  FFMA R0, -R3, R3, R2 ;  /* 0x0000000303007223 */ /* 0x000fc80000000102 */
[----:B------:R-:W-:-:S07]  /*24e0*/  FFMA R0, R0, R5, R3 ;  /* 0x0000000500007223 */ /* 0x000fce0000000003 */
.L_x_54:
[----:B------:R-:W-:Y:S05]  /*24f0*/  BSYNC.RECONVERGENT B0 ;  /* 0x0000000000007941 */ /* 0x000fea0003800200 */
.L_x_52:
        /* <DEDUP_REMOVED lines=13> */
.L_x_56:
[----:B------:R-:W-:Y:S05]  /*25d0*/  BSYNC.RECONVERGENT B2 ;  /* 0x0000000000027941 */ /* 0x000fea0003800200 */
.L_x_55:
[----:B------:R-:W-:Y:S01]  /*25e0*/  FFMA R3, R2, R14, R15 ;  /* 0x0000000e02037223 */ /* 0x000fe2000000000f */
[----:B------:R-:W-:-:S04]  /*25f0*/  IADD3 R20, PT, PT, R20, 0x8, RZ ;  /* 0x0000000814147810 */ /* 0x000fc80007ffe0ff */
[----:B------:R2:W-:Y:S01]  /*2600*/  STG.E desc[UR12][R8.64+0xc], R3 ;  /* 0x00000c0308007986 */ /* 0x0005e2000c10190c */
[----:B------:R-:W-:Y:S05]  /*2610*/  BRA.U UP0, `(.L_x_57) ;  /* 0xffffffed00587547 */ /* 0x000fea000b83ffff */
.L_x_16:
[----:B------:R-:W-:-:S13]  /*2620*/  ISETP.NE.AND P0, PT, RZ, UR15, PT ;  /* 0x0000000fff007c0c */ /* 0x000fda000bf05270 */
[----:B------:R-:W-:Y:S05]  /*2630*/  @!P0 EXIT ;  /* 0x000000000000894d */ /* 0x000fea0003800000 */
[----:B------:R-:W3:Y:S01]  /*2640*/  LDCU UR5, c[0x0][0x3b0] ;  /* 0x00007600ff0577ac */ /* 0x000ee20008000800 */
[----:B------:R-:W-:Y:S02]  /*2650*/  UISETP.GE.U32.AND UP0, UPT, UR15, 0x4, UPT ;  /* 0x000000040f00788c */ /* 0x000fe4000bf06070 */
[----:B---3--:R-:W-:-:S07]  /*2660*/  ULOP3.LUT UR5, UR5, 0x3, URZ, 0xc0, !UPT ;  /* 0x0000000305057892 */ /* 0x008fce000f8ec0ff */
[----:B------:R-:W-:Y:S05]  /*2670*/  BRA.U !UP0, `(.L_x_58) ;  /* 0x0000000908787547 */ /* 0x000fea000b800000 */
[----:B--2---:R-:W2:Y:S01]  /*2680*/  LDC.64 R8, c[0x0][0x380] ;  /* 0x0000e000ff087b82 */ /* 0x004ea20000000a00 */
[----:B------:R-:W3:Y:S01]  /*2690*/  LDG.E R2, desc[UR12][R16.64] ;  /* 0x0000000c10027981 */ /* 0x000ee2000c1e1900 */
[----:B------:R-:W-:Y:S01]  /*26a0*/  IADD3 R12, PT, PT, R4, UR4, RZ ;  /* 0x00000004040c7c10 */ /* 0x000fe2000fffe0ff */
[----:B------:R-:W3:Y:S02]  /*26b0*/  LDCU UR6, c[0x0][0x3a8] ;  /* 0x00007500ff0677ac */ /* 0x000ee40008000800 */
[----:B------:R-:W4:Y:S02]  /*26c0*/  LDG.E R0, desc[UR12][R18.64] ;  /* 0x0000000c12007981 */ /* 0x000f24000c1e1900 */
[----:B--2---:R-:W-:-:S05]  /*26d0*/  IMAD.WIDE R8, R12, 0x4, R8 ;  /* 0x000000040c087825 */ /* 0x004fca00078e0208 */
[----:B------:R-:W4:Y:S01]  /*26e0*/  LDG.E R11, desc[UR12][R8.64] ;  /* 0x0000000c080b7981 */ /* 0x000f22000c1e1900 */
[----:B------:R-:W-:Y:S01]  /*26f0*/  BSSY.RECONVERGENT B0, `(.L_x_59) ;  /* 0x0000010000007945 */ /* 0x000fe20003800200 */
[----:B---3--:R-:W-:-:S05]  /*2700*/  FADD R2, R2, UR6 ;  /* 0x0000000602027e21 */ /* 0x008fca0008000000 */
[----:B0-----:R-:W-:Y:S01]  /*2710*/  IADD3 R5, PT, PT, R2, -0xd000000, RZ ;  /* 0xf300000002057810 */ /* 0x001fe20007ffe0ff */
[----:B-1----:R0:W1:Y:S03]  /*2720*/  MUFU.RSQ R3, R2 ;  /* 0x0000000200037308 */ /* 0x0020660000001400 */
[----:B------:R-:W-:Y:S01]  /*2730*/  ISETP.GT.U32.AND P0, PT, R5, 0x727fffff, PT ;  /* 0x727fffff0500780c */ /* 0x000fe20003f04070 */
[----:B----4-:R-:W-:-:S12]  /*2740*/  FADD R11, R11, -R0 ;  /* 0x800000000b0b7221 */ /* 0x010fd80000000000 */
[----:B01----:R-:W-:Y:S05]  /*2750*/  @!P0 BRA `(.L_x_60) ;  /* 0x0000000000148947 */ /* 0x003fea0003800000 */
[----:B------:R-:W-:Y:S02]  /*2760*/  MOV R0, R2 ;  /* 0x0000000200007202 */ /* 0x000fe40000000f00 */
[----:B------:R-:W-:-:S07]  /*2770*/  MOV R2, 0x2790 ;  /* 0x0000279000027802 */ /* 0x000fce0000000f00 */
[----:B------:R-:W-:Y:S05]  /*2780*/  CALL.REL.NOINC `($__internal_0_$__cuda_sm20_sqrt_rn_f32_slowpath) ;  /* 0x0000001000447944 */ /* 0x000fea0003c00000 */
[----:B------:R-:W-:Y:S01]  /*2790*/  MOV R0, R5 ;  /* 0x0000000500007202 */ /* 0x000fe20000000f00 */
[----:B------:R-:W-:Y:S06]  /*27a0*/  BRA `(.L_x_61) ;  /* 0x0000000000107947 */ /* 0x000fec0003800000 */
.L_x_60:
[----:B------:R-:W-:Y:S01]  /*27b0*/  FMUL.FTZ R5, R2, R3 ;  /* 0x0000000302057220 */ /* 0x000fe20000410000 */
[----:B------:R-:W-:-:S03]  /*27c0*/  FMUL.FTZ R3, R3, 0.5 ;  /* 0x3f00000003037820 */ /* 0x000fc60000410000 */
[----:B------:R-:W-:-:S04]  /*27d0*/  FFMA R0, -R5, R5, R2 ;  /* 0x0000000505007223 */ /* 0x000fc80000000102 */
[----:B------:R-:W-:-:S07]  /*27e0*/  FFMA R0, R0, R3, R5 ;  /* 0x0000000300007223 */ /* 0x000fce0000000005 */
.L_x_61:
[----:B------:R-:W-:Y:S05]  /*27f0*/  BSYNC.RECONVERGENT B0 ;  /* 0x0000000000007941 */ /* 0x000fea0003800200 */
.L_x_59:
        /* <DEDUP_REMOVED lines=13> */
.L_x_63:
[----:B------:R-:W-:Y:S05]  /*28d0*/  BSYNC.RECONVERGENT B2 ;  /* 0x0000000000027941 */ /* 0x000fea0003800200 */
.L_x_62:
[----:B------:R-:W0:Y:S01]  /*28e0*/  LDC.64 R10, c[0x0][0x3a0] ;  /* 0x0000e800ff0a7b82 */ /* 0x000e220000000a00 */
[----:B------:R-:W1:Y:S07]  /*28f0*/  LDCU UR6, c[0x0][0x3a8] ;  /* 0x00007500ff0677ac */ /* 0x000e6e0008000800 */
[----:B------:R-:W2:Y:S01]  /*2900*/  LDC.64 R2, c[0x0][0x388] ;  /* 0x0000e200ff027b82 */ /* 0x000ea20000000a00 */
[----:B0-----:R-:W-:Y:S01]  /*2910*/  FFMA R5, R6, R10, R11 ;  /* 0x0000000a06057223 */ /* 0x001fe2000000000b */
[----:B--2---:R-:W-:-:S05]  /*2920*/  IMAD.WIDE R12, R12, 0x4, R2 ;  /* 0x000000040c0c7825 */ /* 0x004fca00078e0202 */
[----:B------:R0:W-:Y:S04]  /*2930*/  STG.E desc[UR12][R12.64], R5 ;  /* 0x000000050c007986 */ /* 0x0001e8000c10190c */
[----:B------:R-:W1:Y:S04]  /*2940*/  LDG.E R2, desc[UR12][R16.64] ;  /* 0x0000000c10027981 */ /* 0x000e68000c1e1900 */
[----:B------:R-:W2:Y:S04]  /*2950*/  LDG.E R11, desc[UR12][R8.64+0x4] ;  /* 0x0000040c080b7981 */ /* 0x000ea8000c1e1900 */
[----:B------:R-:W2:Y:S01]  /*2960*/  LDG.E R0, desc[UR12][R18.64] ;  /* 0x0000000c12007981 */ /* 0x000ea2000c1e1900 */
[----:B------:R-:W-:Y:S01]  /*2970*/  BSSY.RECONVERGENT B0, `(.L_x_64) ;  /* 0x0000010000007945 */ /* 0x000fe20003800200 */
[----:B-1----:R-:W-:-:S04]  /*2980*/  FADD R2, R2, UR6 ;  /* 0x0000000602027e21 */ /* 0x002fc80008000000 */
[----:B------:R0:W1:Y:S01]  /*2990*/  MUFU.RSQ R3, R2 ;  /* 0x0000000200037308 */ /* 0x0000620000001400 */
[----:B------:R-:W-:Y:S01]  /*29a0*/  IADD3 R6, PT, PT, R2, -0xd000000, RZ ;  /* 0xf300000002067810 */ /* 0x000fe20007ffe0ff */
[----:B--2---:R-:W-:-:S03]  /*29b0*/  FADD R11, R11, -R0 ;  /* 0x800000000b0b7221 */ /* 0x004fc60000000000 */
[----:B------:R-:W-:-:S13]  /*29c0*/  ISETP.GT.U32.AND P0, PT, R6, 0x727fffff, PT ;  /* 0x727fffff0600780c */ /* 0x000fda0003f04070 */
[----:B01----:R-:W-:Y:S05]  /*29d0*/  @!P0 BRA `(.L_x_65) ;  /* 0x0000000000148947 */ /* 0x003fea0003800000 */
[----:B------:R-:W-:Y:S02]  /*29e0*/  MOV R0, R2 ;  /* 0x0000000200007202 */ /* 0x000fe40000000f00 */
[----:B------:R-:W-:-:S07]  /*29f0*/  MOV R2, 0x2a10 ;  /* 0x00002a1000027802 */ /* 0x000fce0000000f00 */
[----:B------:R-:W-:Y:S05]  /*2a00*/  CALL.REL.NOINC `($__internal_0_$__cuda_sm20_sqrt_rn_f32_slowpath) ;  /* 0x0000000c00a47944 */ /* 0x000fea0003c00000 */
[----:B------:R-:W-:Y:S01]  /*2a10*/  MOV R0, R5 ;  /* 0x0000000500007202 */ /* 0x000fe20000000f00 */
[----:B------:R-:W-:Y:S06]  /*2a20*/  BRA `(.L_x_66) ;  /* 0x0000000000107947 */ /* 0x000fec0003800000 */
.L_x_65:
[----:B------:R-:W-:Y:S01]  /*2a30*/  FMUL.FTZ R5, R2, R3 ;  /* 0x0000000302057220 */ /* 0x000fe20000410000 */
[----:B------:R-:W-:-:S03]  /*2a40*/  FMUL.FTZ R3, R3, 0.5 ;  /* 0x3f00000003037820 */ /* 0x000fc60000410000 */
[----:B------:R-:W-:-:S04]  /*2a50*/  FFMA R0, -R5, R5, R2 ;  /* 0x0000000505007223 */ /* 0x000fc80000000102 */
[----:B------:R-:W-:-:S07]  /*2a60*/  FFMA R0, R0, R3, R5 ;  /* 0x0000000300007223 */ /* 0x000fce0000000005 */
.L_x_66:
[----:B------:R-:W-:Y:S05]  /*2a70*/  BSYNC.RECONVERGENT B0 ;  /* 0x0000000000007941 */ /* 0x000fea0003800200 */
.L_x_64:
        /* <DEDUP_REMOVED lines=13> */
.L_x_68:
[----:B------:R-:W-:Y:S05]  /*2b50*/  BSYNC.RECONVERGENT B2 ;  /* 0x0000000000027941 */ /* 0x000fea0003800200 */
.L_x_67:
[----:B------:R-:W0:Y:S01]  /*2b60*/  LDC.64 R6, c[0x0][0x3a0] ;  /* 0x0000e800ff067b82 */ /* 0x000e220000000a00 */
[----:B------:R-:W1:Y:S01]  /*2b70*/  LDCU UR6, c[0x0][0x3a8] ;  /* 0x00007500ff0677ac */ /* 0x000e620008000800 */
[----:B0-----:R-:W-:-:S05]  /*2b80*/  FFMA R3, R2, R6, R7 ;  /* 0x0000000602037223 */ /* 0x001fca0000000007 */
        /* <DEDUP_REMOVED lines=16> */
.L_x_70:
[----:B------:R-:W-:Y:S01]  /*2c90*/  FMUL.FTZ R3, R2, R5 ;  /* 0x0000000502037220 */ /* 0x000fe20000410000 */
[----:B------:R-:W-:-:S03]  /*2ca0*/  FMUL.FTZ R5, R5, 0.5 ;  /* 0x3f00000005057820 */ /* 0x000fc60000410000 */
[----:B------:R-:W-:-:S04]  /*2cb0*/  FFMA R0, -R3, R3, R2 ;  /* 0x0000000303007223 */ /* 0x000fc80000000102 */
[----:B------:R-:W-:-:S07]  /*2cc0*/  FFMA R0, R0, R5, R3 ;  /* 0x0000000500007223 */ /* 0x000fce0000000003 */
.L_x_71:
[----:B------:R-:W-:Y:S05]  /*2cd0*/  BSYNC.RECONVERGENT B0 ;  /* 0x0000000000007941 */ /* 0x000fea0003800200 */
.L_x_69:
        /* <DEDUP_REMOVED lines=13> */
.L_x_73:
[----:B------:R-:W-:Y:S05]  /*2db0*/  BSYNC.RECONVERGENT B2 ;  /* 0x0000000000027941 */ /* 0x000fea0003800200 */
.L_x_72:
        /* <DEDUP_REMOVED lines=19> */
.L_x_75:
[----:B------:R-:W-:Y:S01]  /*2ef0*/  FMUL.FTZ R3, R2, R5 ;  /* 0x0000000502037220 */ /* 0x000fe20000410000 */
[----:B------:R-:W-:-:S03]  /*2f00*/  FMUL.FTZ R5, R5, 0.5 ;  /* 0x3f00000005057820 */ /* 0x000fc60000410000 */
[----:B------:R-:W-:-:S04]  /*2f10*/  FFMA R0, -R3, R3, R2 ;  /* 0x0000000303007223 */ /* 0x000fc80000000102 */
[----:B------:R-:W-:-:S07]  /*2f20*/  FFMA R0, R0, R5, R3 ;  /* 0x0000000500007223 */ /* 0x000fce0000000003 */
.L_x_76:
[----:B------:R-:W-:Y:S05]  /*2f30*/  BSYNC.RECONVERGENT B0 ;  /* 0x0000000000007941 */ /* 0x000fea0003800200 */
.L_x_74:
        /* <DEDUP_REMOVED lines=13> */
.L_x_78:
[----:B------:R-:W-:Y:S05]  /*3010*/  BSYNC.RECONVERGENT B2 ;  /* 0x0000000000027941 */ /* 0x000fea0003800200 */
.L_x_77:
[----:B------:R-:W0:Y:S01]  /*3020*/  LDC.64 R6, c[0x0][0x3a0] ;  /* 0x0000e800ff067b82 */ /* 0x000e220000000a00 */
[----:B------:R-:W-:Y:S01]  /*3030*/  UIADD3 UR4, UPT, UPT, UR4, 0x4, URZ ;  /* 0x0000000404047890 */ /* 0x000fe2000fffe0ff */
[----:B0-----:R-:W-:-:S05]  /*3040*/  FFMA R3, R2, R6, R7 ;  /* 0x0000000602037223 */ /* 0x001fca0000000007 */
[----:B------:R3:W-:Y:S06]  /*3050*/  STG.E desc[UR12][R12.64+0xc], R3 ;  /* 0x00000c030c007986 */ /* 0x0007ec000c10190c */
.L_x_58:
[----:B------:R-:W-:-:S13]  /*3060*/  ISETP.NE.AND P0, PT, RZ, UR5, PT ;  /* 0x00000005ff007c0c */ /* 0x000fda000bf05270 */
[----:B------:R-:W-:Y:S05]  /*3070*/  @!P0 EXIT ;  /* 0x000000000000894d */ /* 0x000fea0003800000 */
[----:B------:R-:W-:-:S09]  /*3080*/  UISETP.NE.AND UP0, UPT, UR5, 0x1, UPT ;  /* 0x000000010500788c */ /* 0x000fd2000bf05270 */
[----:B------:R-:W-:Y:S05]  /*3090*/  BRA.U !UP0, `(.L_x_79) ;  /* 0x0000000508487547 */ /* 0x000fea000b800000 */
[----:B---3--:R-:W3:Y:S01]  /*30a0*/  LDC.64 R12, c[0x0][0x380] ;  /* 0x0000e000ff0c7b82 */ /* 0x008ee20000000a00 */
[----:B------:R-:W4:Y:S01]  /*30b0*/  LDG.E R2, desc[UR12][R16.64] ;  /* 0x0000000c10027981 */ /* 0x000f22000c1e1900 */
[----:B--2---:R-:W-:Y:S01]  /*30c0*/  IADD3 R8, PT, PT, R4, UR4, RZ ;  /* 0x0000000404087c10 */ /* 0x004fe2000fffe0ff */
[----:B------:R-:W4:Y:S02]  /*30d0*/  LDCU UR5, c[0x0][0x3a8] ;  /* 0x00007500ff0577ac */ /* 0x000f240008000800 */
[----:B------:R-:W2:Y:S02]  /*30e0*/  LDG.E R0, desc[UR12][R18.64] ;  /* 0x0000000c12007981 */ /* 0x000ea4000c1e1900 */
[----:B---3--:R-:W-:-:S05]  /*30f0*/  IMAD.WIDE R12, R8, 0x4, R12 ;  /* 0x00000004080c7825 */ /* 0x008fca00078e020c */
[----:B------:R-:W2:Y:S01]  /*3100*/  LDG.E R9, desc[UR12][R12.64] ;  /* 0x0000000c0c097981 */ /* 0x000ea2000c1e1900 */
[----:B------:R-:W-:Y:S01]  /*3110*/  BSSY.RECONVERGENT B0, `(.L_x_80) ;  /* 0x0000010000007945 */ /* 0x000fe20003800200 */
[----:B----4-:R-:W-:-:S05]  /*3120*/  FADD R2, R2, UR5 ;  /* 0x0000000502027e21 */ /* 0x010fca0008000000 */
[----:B0-----:R-:W-:Y:S01]  /*3130*/  IADD3 R5, PT, PT, R2, -0xd000000, RZ ;  /* 0xf300000002057810 */ /* 0x001fe20007ffe0ff */
[----:B-1----:R0:W1:Y:S03]  /*3140*/  MUFU.RSQ R3, R2 ;  /* 0x0000000200037308 */ /* 0x0020660000001400 */
[----:B------:R-:W-:Y:S01]  /*3150*/  ISETP.GT.U32.AND P0, PT, R5, 0x727fffff, PT ;  /* 0x727fffff0500780c */ /* 0x000fe20003f04070 */
[----:B--2---:R-:W-:-:S12]  /*3160*/  FADD R9, R9, -R0 ;  /* 0x8000000009097221 */ /* 0x004fd80000000000 */
[----:B01----:R-:W-:Y:S05]  /*3170*/  @!P0 BRA `(.L_x_81) ;  /* 0x0000000000148947 */ /* 0x003fea0003800000 */
[----:B------:R-:W-:Y:S02]  /*3180*/  MOV R0, R2 ;  /* 0x0000000200007202 */ /* 0x000fe40000000f00 */
[----:B------:R-:W-:-:S07]  /*3190*/  MOV R2, 0x31b0 ;  /* 0x000031b000027802 */ /* 0x000fce0000000f00 */
[----:B------:R-:W-:Y:S05]  /*31a0*/  CALL.REL.NOINC `($__internal_0_$__cuda_sm20_sqrt_rn_f32_slowpath) ;  /* 0x0000000400bc7944 */ /* 0x000fea0003c00000 */
[----:B------:R-:W-:Y:S01]  /*31b0*/  MOV R0, R5 ;  /* 0x0000000500007202 */ /* 0x000fe20000000f00 */
[----:B------:R-:W-:Y:S06]  /*31c0*/  BRA `(.L_x_82) ;  /* 0x0000000000107947 */ /* 0x000fec0003800000 */
.L_x_81:
[----:B------:R-:W-:Y:S01]  /*31d0*/  FMUL.FTZ R5, R2, R3 ;  /* 0x0000000302057220 */ /* 0x000fe20000410000 */
[----:B------:R-:W-:-:S03]  /*31e0*/  FMUL.FTZ R3, R3, 0.5 ;  /* 0x3f00000003037820 */ /* 0x000fc60000410000 */
[----:B------:R-:W-:-:S04]  /*31f0*/  FFMA R0, -R5, R5, R2 ;  /* 0x0000000505007223 */ /* 0x000fc80000000102 */
[----:B------:R-:W-:-:S07]  /*3200*/  FFMA R0, R0, R3, R5 ;  /* 0x0000000300007223 */ /* 0x000fce0000000005 */
.L_x_82:
[----:B------:R-:W-:Y:S05]  /*3210*/  BSYNC.RECONVERGENT B0 ;  /* 0x0000000000007941 */ /* 0x000fea0003800200 */
.L_x_80:
        /* <DEDUP_REMOVED lines=13> */
.L_x_84:
[----:B------:R-:W-:Y:S05]  /*32f0*/  BSYNC.RECONVERGENT B2 ;  /* 0x0000000000027941 */ /* 0x000fea0003800200 */
.L_x_83:
        /* <DEDUP_REMOVED lines=21> */
.L_x_86:
[----:B------:R-:W-:Y:S01]  /*3450*/  FMUL.FTZ R5, R2, R3 ;  /* 0x0000000302057220 */ /* 0x000fe20000410000 */
[----:B------:R-:W-:-:S03]  /*3460*/  FMUL.FTZ R3, R3, 0.5 ;  /* 0x3f00000003037820 */ /* 0x000fc60000410000 */
[----:B------:R-:W-:-:S04]  /*3470*/  FFMA R0, -R5, R5, R2 ;  /* 0x0000000505007223 */ /* 0x000fc80000000102 */
[----:B------:R-:W-:-:S07]  /*3480*/  FFMA R0, R0, R3, R5 ;  /* 0x0000000300007223 */ /* 0x000fce0000000005 */
.L_x_87:
[----:B------:R-:W-:Y:S05]  /*3490*/  BSYNC.RECONVERGENT B0 ;  /* 0x0000000000007941 */ /* 0x000fea0003800200 */
.L_x_85:
        /* <DEDUP_REMOVED lines=13> */
.L_x_89:
[----:B------:R-:W-:Y:S05]  /*3570*/  BSYNC.RECONVERGENT B2 ;  /* 0x0000000000027941 */ /* 0x000fea0003800200 */
.L_x_88:
[----:B------:R-:W0:Y:S01]  /*3580*/  LDC.64 R6, c[0x0][0x3a0] ;  /* 0x0000e800ff067b82 */ /* 0x000e220000000a00 */
[----:B------:R-:W-:Y:S01]  /*3590*/  UIADD3 UR4, UPT, UPT, UR4, 0x2, URZ ;  /* 0x0000000204047890 */ /* 0x000fe2000fffe0ff */
[----:B0-----:R-:W-:-:S05]  /*35a0*/  FFMA R3, R2, R6, R7 ;  /* 0x0000000602037223 */ /* 0x001fca0000000007 */
[----:B------:R4:W-:Y:S06]  /*35b0*/  STG.E desc[UR12][R8.64+0x4], R3 ;  /* 0x0000040308007986 */ /* 0x0009ec000c10190c */
.L_x_79:
[----:B------:R-:W5:Y:S02]  /*35c0*/  LDC R0, c[0x0][0x3b0] ;  /* 0x0000ec00ff007b82 */ /* 0x000f640000000800 */
[----:B-----5:R-:W-:-:S04]  /*35d0*/  LOP3.LUT R0, R0, 0x1, RZ, 0xc0, !PT ;  /* 0x0000000100007812 */ /* 0x020fc800078ec0ff */
[----:B------:R-:W-:-:S13]  /*35e0*/  ISETP.NE.U32.AND P0, PT, R0, 0x1, PT ;  /* 0x000000010000780c */ /* 0x000fda0003f05070 */
[----:B------:R-:W-:Y:S05]  /*35f0*/  @P0 EXIT ;  /* 0x000000000000094d */ /* 0x000fea0003800000 */
[----:B-1234-:R-:W1:Y:S01]  /*3600*/  LDC.64 R2, c[0x0][0x380] ;  /* 0x0000e000ff027b82 */ /* 0x01ee620000000a00 */
[----:B------:R-:W2:Y:S01]  /*3610*/  LDG.E R16, desc[UR12][R16.64] ;  /* 0x0000000c10107981 */ /* 0x000ea2000c1e1900 */
[----:B------:R-:W-:Y:S01]  /*3620*/  IADD3 R4, PT, PT, R4, UR4, RZ ;  /* 0x0000000404047c10 */ /* 0x000fe2000fffe0ff */
[----:B------:R-:W2:Y:S02]  /*3630*/  LDCU UR5, c[0x0][0x3a8] ;  /* 0x00007500ff0577ac */ /* 0x000ea40008000800 */
[----:B0-----:R-:W3:Y:S02]  /*3640*/  LDG.E R19, desc[UR12][R18.64] ;  /* 0x0000000c12137981 */ /* 0x001ee4000c1e1900 */
[----:B-1----:R-:W-:-:S06]  /*3650*/  IMAD.WIDE R2, R4, 0x4, R2 ;  /* 0x0000000404027825 */ /* 0x002fcc00078e0202 */
[----:B------:R-:W3:Y:S01]  /*3660*/  LDG.E R2, desc[UR12][R2.64] ;  /* 0x0000000c02027981 */ /* 0x000ee2000c1e1900 */
[----:B------:R-:W-:Y:S01]  /*3670*/  BSSY.RECONVERGENT B0, `(.L_x_90) ;  /* 0x000000e000007945 */ /* 0x000fe20003800200 */
[----:B--2---:R-:W-:-:S05]  /*3680*/  FADD R0, R16, UR5 ;  /* 0x0000000510007e21 */ /* 0x004fca0008000000 */
[----:B------:R-:W-:Y:S01]  /*3690*/  IADD3 R6, PT, PT, R0, -0xd000000, RZ ;  /* 0xf300000000067810 */ /* 0x000fe20007ffe0ff */
[----:B------:R0:W1:Y:S03]  /*36a0*/  MUFU.RSQ R5, R0 ;  /* 0x0000000000057308 */ /* 0x0000660000001400 */
[----:B------:R-:W-:Y:S01]  /*36b0*/  ISETP.GT.U32.AND P0, PT, R6, 0x727fffff, PT ;  /* 0x727fffff0600780c */ /* 0x000fe20003f04070 */
[----:B---3--:R-:W-:-:S12]  /*36c0*/  FADD R8, R2, -R19 ;  /* 0x8000001302087221 */ /* 0x008fd80000000000 */
[----:B01----:R-:W-:Y:S05]  /*36d0*/  @!P0 BRA `(.L_x_91) ;  /* 0x00000000000c8947 */ /* 0x003fea0003800000 */
[----:B------:R-:W-:-:S07]  /*36e0*/  MOV R2, 0x3700 ;  /* 0x0000370000027802 */ /* 0x000fce0000000f00 */
[----:B------:R-:W-:Y:S05]  /*36f0*/  CALL.REL.NOINC `($__internal_0_$__cuda_sm20_sqrt_rn_f32_slowpath) ;  /* 0x0000000000687944 */ /* 0x000fea0003c00000 */
[----:B------:R-:W-:Y:S05]  /*3700*/  BRA `(.L_x_92) ;  /* 0x0000000000107947 */ /* 0x000fea0003800000 */
.L_x_91:
[----:B------:R-:W-:Y:S01]  /*3710*/  FMUL.FTZ R3, R0, R5 ;  /* 0x0000000500037220 */ /* 0x000fe20000410000 */
[----:B------:R-:W-:-:S03]  /*3720*/  FMUL.FTZ R5, R5, 0.5 ;  /* 0x3f00000005057820 */ /* 0x000fc60000410000 */
[----:B------:R-:W-:-:S04]  /*3730*/  FFMA R0, -R3, R3, R0 ;  /* 0x0000000303007223 */ /* 0x000fc80000000100 */
[----:B------:R-:W-:-:S07]  /*3740*/  FFMA R5, R0, R5, R3 ;  /* 0x0000000500057223 */ /* 0x000fce0000000003 */
.L_x_92:
[----:B------:R-:W-:Y:S05]  /*3750*/  BSYNC.RECONVERGENT B0 ;  /* 0x0000000000007941 */ /* 0x000fea0003800200 */
.L_x_90:
        /* <DEDUP_REMOVED lines=10> */
[----:B------:R-:W-:Y:S02]  /*3800*/  MOV R0, R5 ;  /* 0x0000000500007202 */ /* 0x000fe40000000f00 */
[----:B------:R-:W-:-:S07]  /*3810*/  MOV R2, 0x3830 ;  /* 0x0000383000027802 */ /* 0x000fce0000000f00 */
[----:B------:R-:W-:Y:S05]  /*3820*/  CALL.REL.NOINC `($__internal_1_$__cuda_sm3x_div_rn_noftz_f32_slowpath) ;  /* 0x0000000000707944 */ /* 0x000fea0003c00000 */
.L_x_94:
[----:B------:R-:W-:Y:S05]  /*3830*/  BSYNC.RECONVERGENT B2 ;  /* 0x0000000000027941 */ /* 0x000fea0003800200 */
.L_x_93:
[----:B------:R-:W0:Y:S08]  /*3840*/  LDC.64 R6, c[0x0][0x3a0] ;  /* 0x0000e800ff067b82 */ /* 0x000e300000000a00 */
[----:B------:R-:W1:Y:S01]  /*3850*/  LDC.64 R2, c[0x0][0x388] ;  /* 0x0000e200ff027b82 */ /* 0x000e620000000a00 */
[----:B0-----:R-:W-:Y:S01]  /*3860*/  FFMA R7, R0, R6, R7 ;  /* 0x0000000600077223 */ /* 0x001fe20000000007 */
[----:B-1----:R-:W-:-:S05]  /*3870*/  IMAD.WIDE R4, R4, 0x4, R2 ;  /* 0x0000000404047825 */ /* 0x002fca00078e0202 */
[----:B------:R-:W-:Y:S01]  /*3880*/  STG.E desc[UR12][R4.64], R7 ;  /* 0x0000000704007986 */ /* 0x000fe2000c10190c */
[----:B------:R-:W-:Y:S05]  /*3890*/  EXIT ;  /* 0x000000000000794d */ /* 0x000fea0003800000 */
        .weak           $__internal_0_$__cuda_sm20_sqrt_rn_f32_slowpath
        .type           $__internal_0_$__cuda_sm20_sqrt_rn_f32_slowpath,@function
        .size           $__internal_0_$__cuda_sm20_sqrt_rn_f32_slowpath,($__internal_1_$__cuda_sm3x_div_rn_noftz_f32_slowpath - $__internal_0_$__cuda_sm20_sqrt_rn_f32_slowpath)
$__internal_0_$__cuda_sm20_sqrt_rn_f32_slowpath:
[----:B------:R-:W-:-:S13]  /*38a0*/  LOP3.LUT P0, RZ, R0, 0x7fffffff, RZ, 0xc0, !PT ;  /* 0x7fffffff00ff7812 */ /* 0x000fda000780c0ff */
[----:B------:R-:W-:Y:S01]  /*38b0*/  @!P0 MOV R5, R0 ;  /* 0x0000000000058202 */ /* 0x000fe20000000f00 */
[----:B------:R-:W-:Y:S06]  /*38c0*/  @!P0 BRA `(.L_x_95) ;  /* 0x0000000000408947 */ /* 0x000fec0003800000 */
[----:B------:R-:W-:-:S13]  /*38d0*/  FSETP.GEU.FTZ.AND P0, PT, R0, RZ, PT ;  /* 0x000000ff0000720b */ /* 0x000fda0003f1e000 */
[----:B------:R-:W-:Y:S01]  /*38e0*/  @!P0 MOV R5, 0x7fffffff ;  /* 0x7fffffff00058802 */ /* 0x000fe20000000f00 */
[----:B------:R-:W-:Y:S06]  /*38f0*/  @!P0 BRA `(.L_x_95) ;  /* 0x0000000000348947 */ /* 0x000fec0003800000 */
[----:B------:R-:W-:-:S13]  /*3900*/  FSETP.GTU.FTZ.AND P0, PT, |R0|, +INF , PT ;  /* 0x7f8000000000780b */ /* 0x000fda0003f1c200 */
[----:B------:R-:W-:Y:S01]  /*3910*/  @P0 FADD.FTZ R5, R0, 1 ;  /* 0x3f80000000050421 */ /* 0x000fe20000010000 */
[----:B------:R-:W-:Y:S06]  /*3920*/  @P0 BRA `(.L_x_95) ;  /* 0x0000000000280947 */ /* 0x000fec0003800000 */
[----:B------:R-:W-:-:S13]  /*3930*/  FSETP.NEU.FTZ.AND P0, PT, |R0|, +INF , PT ;  /* 0x7f8000000000780b */ /* 0x000fda0003f1d200 */
[----:B------:R-:W-:-:S04]  /*3940*/  @P0 FFMA R10, R0, 1.84467440737095516160e+19, RZ ;  /* 0x5f800000000a0823 */ /* 0x000fc800000000ff */
[----:B------:R-:W0:Y:S02]  /*3950*/  @P0 MUFU.RSQ R7, R10 ;  /* 0x0000000a00070308 */ /* 0x000e240000001400 */
[----:B0-----:R-:W-:Y:S01]  /*3960*/  @P0 FMUL.FTZ R3, R10, R7 ;  /* 0x000000070a030220 */ /* 0x001fe20000410000 */
[----:B------:R-:W-:-:S03]  /*3970*/  @P0 FMUL.FTZ R6, R7, 0.5 ;  /* 0x3f00000007060820 */ /* 0x000fc60000410000 */
[----:B------:R-:W-:-:S04]  /*3980*/  @P0 FADD.FTZ R5, -R3, -RZ ;  /* 0x800000ff03050221 */ /* 0x000fc80000010100 */
[----:B------:R-:W-:Y:S01]  /*3990*/  @P0 FFMA R22, R3, R5, R10 ;  /* 0x0000000503160223 */ /* 0x000fe2000000000a */
[----:B------:R-:W-:-:S03]  /*39a0*/  @!P0 MOV R5, R0 ;  /* 0x0000000000058202 */ /* 0x000fc60000000f00 */
[----:B------:R-:W-:-:S04]  /*39b0*/  @P0 FFMA R6, R22, R6, R3 ;  /* 0x0000000616060223 */ /* 0x000fc80000000003 */
[----:B------:R-:W-:-:S07]  /*39c0*/  @P0 FMUL.FTZ R5, R6, 2.3283064365386962891e-10 ;  /* 0x2f80000006050820 */ /* 0x000fce0000410000 */
.L_x_95:
[----:B------:R-:W-:-:S04]  /*39d0*/  HFMA2 R3, -RZ, RZ, 0, 0 ;  /* 0x00000000ff037431 */ /* 0x000fc800000001ff */
[----:B------:R-:W-:Y:S05]  /*39e0*/  RET.REL.NODEC R2 `(_Z16fused_layer_normPfS_S_S_fffii) ;  /* 0xffffffc402847950 */ /* 0x000fea0003c3ffff */
        .weak           $__internal_1_$__cuda_sm3x_div_rn_noftz_f32_slowpath
        .type           $__internal_1_$__cuda_sm3x_div_rn_noftz_f32_slowpath,@function
        .size           $__internal_1_$__cuda_sm3x_div_rn_noftz_f32_slowpath,(.L_x_109 - $__internal_1_$__cuda_sm3x_div_rn_noftz_f32_slowpath)
$__internal_1_$__cuda_sm3x_div_rn_noftz_f32_slowpath:
[----:B------:R-:W-:Y:S01]  /*39f0*/  SHF.R.U32.HI R5, RZ, 0x17, R0 ;  /* 0x00000017ff057819 */ /* 0x000fe20000011600 */
[----:B------:R-:W-:Y:S01]  /*3a00*/  BSSY.RECONVERGENT B0, `(.L_x_96) ;  /* 0x0000062000007945 */ /* 0x000fe20003800200 */
[----:B------:R-:W-:Y:S02]  /*3a10*/  SHF.R.U32.HI R7, RZ, 0x17, R3 ;  /* 0x00000017ff077819 */ /* 0x000fe40000011603 */
[----:B------:R-:W-:Y:S02]  /*3a20*/  LOP3.LUT R5, R5, 0xff, RZ, 0xc0, !PT ;  /* 0x000000ff05057812 */ /* 0x000fe400078ec0ff */
[----:B------:R-:W-:Y:S02]  /*3a30*/  LOP3.LUT R7, R7, 0xff, RZ, 0xc0, !PT ;  /* 0x000000ff07077812 */ /* 0x000fe400078ec0ff */
[----:B------:R-:W-:Y:S02]  /*3a40*/  IADD3 R10, PT, PT, R5, -0x1, RZ ;  /* 0xffffffff050a7810 */ /* 0x000fe40007ffe0ff */
[----:B------:R-:W-:-:S02]  /*3a50*/  IADD3 R11, PT, PT, R7, -0x1, RZ ;  /* 0xffffffff070b7810 */ /* 0x000fc40007ffe0ff */
[----:B------:R-:W-:-:S04]  /*3a60*/  ISETP.GT.U32.AND P0, PT, R10, 0xfd, PT ;  /* 0x000000fd0a00780c */ /* 0x000fc80003f04070 */
[----:B------:R-:W-:-:S13]  /*3a70*/  ISETP.GT.U32.OR P0, PT, R11, 0xfd, P0 ;  /* 0x000000fd0b00780c */ /* 0x000fda0000704470 */
[----:B------:R-:W-:Y:S01]  /*3a80*/  @!P0 MOV R6, RZ ;  /* 0x000000ff00068202 */ /* 0x000fe20000000f00 */
[----:B------:R-:W-:Y:S06]  /*3a90*/  @!P0 BRA `(.L_x_97) ;  /* 0x00000000005c8947 */ /* 0x000fec0003800000 */
[----:B------:R-:W-:Y:S02]  /*3aa0*/  FSETP.GTU.FTZ.AND P0, PT, |R3|, +INF , PT ;  /* 0x7f8000000300780b */ /* 0x000fe40003f1c200 */
[----:B------:R-:W-:-:S04]  /*3ab0*/  FSETP.GTU.FTZ.AND P1, PT, |R0|, +INF , PT ;  /* 0x7f8000000000780b */ /* 0x000fc80003f3c200 */
[----:B------:R-:W-:-:S13]  /*3ac0*/  PLOP3.LUT P0, PT, P0, P1, PT, 0xf8, 0x8f ;  /* 0x00000000008f781c */ /* 0x000fda0000703f70 */
[----:B------:R-:W-:Y:S05]  /*3ad0*/  @P0 BRA `(.L_x_98) ;  /* 0x00000004004c0947 */ /* 0x000fea0003800000 */
[----:B------:R-:W-:-:S13]  /*3ae0*/  LOP3.LUT P0, RZ, R0, 0x7fffffff, R3, 0xc8, !PT ;  /* 0x7fffffff00ff7812 */ /* 0x000fda000780c803 */
[----:B------:R-:W-:Y:S05]  /*3af0*/  @!P0 BRA `(.L_x_99) ;  /* 0x00000004003c8947 */ /* 0x000fea0003800000 */
[C---:B------:R-:W-:Y:S02]  /*3b00*/  FSETP.NEU.FTZ.AND P3, PT, |R3|.reuse, +INF , PT ;  /* 0x7f8000000300780b */ /* 0x040fe40003f7d200 */
[----:B------:R-:W-:Y:S02]  /*3b10*/  FSETP.NEU.FTZ.AND P1, PT, |R0|, +INF , PT ;  /* 0x7f8000000000780b */ /* 0x000fe40003f3d200 */
[----:B------:R-:W-:-:S11]  /*3b20*/  FSETP.NEU.FTZ.AND P0, PT, |R3|, +INF , PT ;  /* 0x7f8000000300780b */ /* 0x000fd60003f1d200 */
[----:B------:R-:W-:Y:S05]  /*3b30*/  @!P1 BRA !P3, `(.L_x_99) ;  /* 0x00000004002c9947 */ /* 0x000fea0005800000 */
[----:B------:R-:W-:-:S04]  /*3b40*/  LOP3.LUT P3, RZ, R3, 0x7fffffff, RZ, 0xc0, !PT ;  /* 0x7fffffff03ff7812 */ /* 0x000fc8000786c0ff */
[----:B------:R-:W-:-:S13]  /*3b50*/  PLOP3.LUT P1, PT, P1, P3, PT, 0x2f, 0xf2 ;  /* 0x0000000000f2781c */ /* 0x000fda0000f26577 */
[----:B------:R-:W-:Y:S05]  /*3b60*/  @P1 BRA `(.L_x_100) ;  /* 0x0000000400181947 */ /* 0x000fea0003800000 */
[----:B------:R-:W-:-:S04]  /*3b70*/  LOP3.LUT P1, RZ, R0, 0x7fffffff, RZ, 0xc0, !PT ;  /* 0x7fffffff00ff7812 */ /* 0x000fc8000782c0ff */
[----:B------:R-:W-:-:S13]  /*3b80*/  PLOP3.LUT P0, PT, P0, P1, PT, 0x2f, 0xf2 ;  /* 0x0000000000f2781c */ /* 0x000fda0000702577 */
[----:B------:R-:W-:Y:S05]  /*3b90*/  @P0 BRA `(.L_x_101) ;  /* 0x0000000400000947 */ /* 0x000fea0003800000 */
[----:B------:R-:W-:Y:S02]  /*3ba0*/  ISETP.GE.AND P0, PT, R11, RZ, PT ;  /* 0x000000ff0b00720c */ /* 0x000fe40003f06270 */
[----:B------:R-:W-:-:S11]  /*3bb0*/  ISETP.GE.AND P1, PT, R10, RZ, PT ;  /* 0x000000ff0a00720c */ /* 0x000fd60003f26270 */
[----:B------:R-:W-:Y:S01]  /*3bc0*/  @P0 MOV R6, RZ ;  /* 0x000000ff00060202 */ /* 0x000fe20000000f00 */
[----:B------:R-:W-:Y:S01]  /*3bd0*/  @!P0 FFMA R3, R3, 1.84467440737095516160e+19, RZ ;  /* 0x5f80000003038823 */ /* 0x000fe200000000ff */
[----:B------:R-:W-:Y:S01]  /*3be0*/  @!P0 MOV R6, 0xffffffc0 ;  /* 0xffffffc000068802 */ /* 0x000fe20000000f00 */
[----:B------:R-:W-:-:S03]  /*3bf0*/  @!P1 FFMA R0, R0, 1.84467440737095516160e+19, RZ ;  /* 0x5f80000000009823 */ /* 0x000fc600000000ff */
[----:B------:R-:W-:-:S07]  /*3c00*/  @!P1 IADD3 R6, PT, PT, R6, 0x40, RZ ;  /* 0x0000004006069810 */ /* 0x000fce0007ffe0ff */
.L_x_97:
[----:B------:R-:W-:Y:S01]  /*3c10*/  LEA R21, R5, 0xc0800000, 0x17 ;  /* 0xc080000005157811 */ /* 0x000fe200078eb8ff */
[----:B------:R-:W-:Y:S01]  /*3c20*/  BSSY.RECONVERGENT B1, `(.L_x_102) ;  /* 0x0000036000017945 */ /* 0x000fe20003800200 */
[----:B------:R-:W-:Y:S02]  /*3c30*/  IADD3 R22, PT, PT, R7, -0x7f, RZ ;  /* 0xffffff8107167810 */ /* 0x000fe40007ffe0ff */
[----:B------:R-:W-:Y:S02]  /*3c40*/  IADD3 R21, PT, PT, -R21, R0, RZ ;  /* 0x0000000015157210 */ /* 0x000fe40007ffe1ff */
[C---:B------:R-:W-:Y:S01]  /*3c50*/  IADD3 R5, PT, PT, R22.reuse, 0x7f, -R5 ;  /* 0x0000007f16057810 */ /* 0x040fe20007ffe805 */
[----:B------:R-:W-:Y:S01]  /*3c60*/  IMAD R0, R22, -0x800000, R3 ;  /* 0xff80000016007824 */ /* 0x000fe200078e0203 */
[----:B------:R-:W0:Y:S01]  /*3c70*/  MUFU.RCP R10, R21 ;  /* 0x00000015000a7308 */ /* 0x000e220000001000 */
[----:B------:R-:W-:Y:S01]  /*3c80*/  FADD.FTZ R11, -R21, -RZ ;  /* 0x800000ff150b7221 */ /* 0x000fe20000010100 */
[----:B------:R-:W-:-:S03]  /*3c90*/  IADD3 R5, PT, PT, R5, R6, RZ ;  /* 0x0000000605057210 */ /* 0x000fc60007ffe0ff */
[----:B0-----:R-:W-:-:S04]  /*3ca0*/  FFMA R7, R10, R11, 1 ;  /* 0x3f8000000a077423 */ /* 0x001fc8000000000b */
[----:B------:R-:W-:-:S04]  /*3cb0*/  FFMA R7, R10, R7, R10 ;  /* 0x000000070a077223 */ /* 0x000fc8000000000a */
[----:B------:R-:W-:-:S04]  /*3cc0*/  FFMA R10, R0, R7, RZ ;  /* 0x00000007000a7223 */ /* 0x000fc800000000ff */
[----:B------:R-:W-:-:S04]  /*3cd0*/  FFMA R3, R11, R10, R0 ;  /* 0x0000000a0b037223 */ /* 0x000fc80000000000 */
[----:B------:R-:W-:-:S04]  /*3ce0*/  FFMA R10, R7, R3, R10 ;  /* 0x00000003070a7223 */ /* 0x000fc8000000000a */
[----:B------:R-:W-:-:S04]  /*3cf0*/  FFMA R11, R11, R10, R0 ;  /* 0x0000000a0b0b7223 */ /* 0x000fc80000000000 */
[----:B------:R-:W-:-:S05]  /*3d00*/  FFMA R0, R7, R11, R10 ;  /* 0x0000000b07007223 */ /* 0x000fca000000000a */
[----:B------:R-:W-:-:S04]  /*3d10*/  SHF.R.U32.HI R3, RZ, 0x17, R0 ;  /* 0x00000017ff037819 */ /* 0x000fc80000011600 */
[----:B------:R-:W-:-:S04]  /*3d20*/  LOP3.LUT R6, R3, 0xff, RZ, 0xc0, !PT ;  /* 0x000000ff03067812 */ /* 0x000fc800078ec0ff */
[----:B------:R-:W-:-:S04]  /*3d30*/  IADD3 R3, PT, PT, R6, R5, RZ ;  /* 0x0000000506037210 */ /* 0x000fc80007ffe0ff */
[----:B------:R-:W-:-:S04]  /*3d40*/  IADD3 R6, PT, PT, R3, -0x1, RZ ;  /* 0xffffffff03067810 */ /* 0x000fc80007ffe0ff */
[----:B------:R-:W-:-:S13]  /*3d50*/  ISETP.GE.U32.AND P0, PT, R6, 0xfe, PT ;  /* 0x000000fe0600780c */ /* 0x000fda0003f06070 */
[----:B------:R-:W-:Y:S05]  /*3d60*/  @!P0 BRA `(.L_x_103) ;  /* 0x0000000000808947 */ /* 0x000fea0003800000 */
[----:B------:R-:W-:-:S13]  /*3d70*/  ISETP.GT.AND P0, PT, R3, 0xfe, PT ;  /* 0x000000fe0300780c */ /* 0x000fda0003f04270 */
[----:B------:R-:W-:Y:S05]  /*3d80*/  @P0 BRA `(.L_x_104) ;  /* 0x00000000006c0947 */ /* 0x000fea0003800000 */
[----:B------:R-:W-:-:S13]  /*3d90*/  ISETP.GE.AND P0, PT, R3, 0x1, PT ;  /* 0x000000010300780c */ /* 0x000fda0003f06270 */
[----:B------:R-:W-:Y:S05]  /*3da0*/  @P0 BRA `(.L_x_105) ;  /* 0x0000000000740947 */ /* 0x000fea0003800000 */
[----:B------:R-:W-:Y:S02]  /*3db0*/  ISETP.GE.AND P0, PT, R3, -0x18, PT ;  /* 0xffffffe80300780c */ /* 0x000fe40003f06270 */
[----:B------:R-:W-:-:S11]  /*3dc0*/  LOP3.LUT R0, R0, 0x80000000, RZ, 0xc0, !PT ;  /* 0x8000000000007812 */ /* 0x000fd600078ec0ff */
[----:B------:R-:W-:Y:S05]  /*3dd0*/  @!P0 BRA `(.L_x_105) ;  /* 0x0000000000688947 */ /* 0x000fea0003800000 */
[CCC-:B------:R-:W-:Y:S01]  /*3de0*/  FFMA.RZ R5, R7.reuse, R11.reuse, R10.reuse ;  /* 0x0000000b07057223 */ /* 0x1c0fe2000000c00a */
[CCC-:B------:R-:W-:Y:S01]  /*3df0*/  FFMA.RP R6, R7.reuse, R11.reuse, R10.reuse ;  /* 0x0000000b07067223 */ /* 0x1c0fe2000000800a */
[----:B------:R-:W-:Y:S01]  /*3e00*/  FFMA.RM R11, R7, R11, R10 ;  /* 0x0000000b070b7223 */ /* 0x000fe2000000400a */
[----:B------:R-:W-:Y:S02]  /*3e10*/  IADD3 R7, PT, PT, R3, 0x20, RZ ;  /* 0x0000002003077810 */ /* 0x000fe40007ffe0ff */
[----:B------:R-:W-:Y:S02]  /*3e20*/  LOP3.LUT R5, R5, 0x7fffff, RZ, 0xc0, !PT ;  /* 0x007fffff05057812 */ /* 0x000fe400078ec0ff */
[----:B------:R-:W-:Y:S02]  /*3e30*/  ISETP.NE.AND P3, PT, R3, RZ, PT ;  /* 0x000000ff0300720c */ /* 0x000fe40003f65270 */
[----:B------:R-:W-:Y:S02]  /*3e40*/  LOP3.LUT R10, R5, 0x800000, RZ, 0xfc, !PT ;  /* 0x00800000050a7812 */ /* 0x000fe400078efcff */
[----:B------:R-:W-:-:S02]  /*3e50*/  ISETP.NE.AND P1, PT, R3, RZ, PT ;  /* 0x000000ff0300720c */ /* 0x000fc40003f25270 */
[----:B------:R-:W-:Y:S02]  /*3e60*/  IADD3 R3, PT, PT, -R3, RZ, RZ ;  /* 0x000000ff03037210 */ /* 0x000fe40007ffe1ff */
[----:B------:R-:W-:Y:S02]  /*3e70*/  SHF.L.U32 R7, R10, R7, RZ ;  /* 0x000000070a077219 */ /* 0x000fe400000006ff */
[----:B------:R-:W-:Y:S02]  /*3e80*/  FSETP.NEU.FTZ.AND P0, PT, R6, R11, PT ;  /* 0x0000000b0600720b */ /* 0x000fe40003f1d000 */
[----:B------:R-:W-:Y:S02]  /*3e90*/  SEL R3, R3, RZ, P3 ;  /* 0x000000ff03037207 */ /* 0x000fe40001800000 */
[----:B------:R-:W-:Y:S02]  /*3ea0*/  ISETP.NE.AND P1, PT, R7, RZ, P1 ;  /* 0x000000ff0700720c */ /* 0x000fe40000f25270 */
[----:B------:R-:W-:-:S02]  /*3eb0*/  SHF.R.U32.HI R10, RZ, R3, R10 ;  /* 0x00000003ff0a7219 */ /* 0x000fc4000001160a */
[----:B------:R-:W-:Y:S02]  /*3ec0*/  PLOP3.LUT P0, PT, P0, P1, PT, 0xf8, 0x8f ;  /* 0x00000000008f781c */ /* 0x000fe40000703f70 */
[----:B------:R-:W-:Y:S02]  /*3ed0*/  SHF.R.U32.HI R3, RZ, 0x1, R10 ;  /* 0x00000001ff037819 */ /* 0x000fe4000001160a */
[----:B------:R-:W-:-:S04]  /*3ee0*/  SEL R6, RZ, 0x1, !P0 ;  /* 0x00000001ff067807 */ /* 0x000fc80004000000 */
[----:B------:R-:W-:-:S04]  /*3ef0*/  LOP3.LUT R5, R6, 0x1, R3, 0xf8, !PT ;  /* 0x0000000106057812 */ /* 0x000fc800078ef803 */
[----:B------:R-:W-:-:S04]  /*3f00*/  LOP3.LUT R10, R5, R10, RZ, 0xc0, !PT ;  /* 0x0000000a050a7212 */ /* 0x000fc800078ec0ff */
[----:B------:R-:W-:-:S04]  /*3f10*/  IADD3 R3, PT, PT, R3, R10, RZ ;  /* 0x0000000a03037210 */ /* 0x000fc80007ffe0ff */
[----:B------:R-:W-:Y:S01]  /*3f20*/  LOP3.LUT R0, R3, R0, RZ, 0xfc, !PT ;  /* 0x0000000003007212 */ /* 0x000fe200078efcff */
[----:B------:R-:W-:Y:S06]  /*3f30*/  BRA `(.L_x_105) ;  /* 0x0000000000107947 */ /* 0x000fec0003800000 */
.L_x_104:
[----:B------:R-:W-:-:S04]  /*3f40*/  LOP3.LUT R0, R0, 0x80000000, RZ, 0xc0, !PT ;  /* 0x8000000000007812 */ /* 0x000fc800078ec0ff */
[----:B------:R-:W-:Y:S01]  /*3f50*/  LOP3.LUT R0, R0, 0x7f800000, RZ, 0xfc, !PT ;  /* 0x7f80000000007812 */ /* 0x000fe200078efcff */
[----:B------:R-:W-:Y:S06]  /*3f60*/  BRA `(.L_x_105) ;  /* 0x0000000000047947 */ /* 0x000fec0003800000 */
.L_x_103:
[----:B------:R-:W-:-:S07]  /*3f70*/  LEA R0, R5, R0, 0x17 ;  /* 0x0000000005007211 */ /* 0x000fce00078eb8ff */
.L_x_105:
[----:B------:R-:W-:Y:S05]  /*3f80*/  BSYNC.RECONVERGENT B1 ;  /* 0x0000000000017941 */ /* 0x000fea0003800200 */
.L_x_102:
[----:B------:R-:W-:Y:S05]  /*3f90*/  BRA `(.L_x_106) ;  /* 0x0000000000207947 */ /* 0x000fea0003800000 */
.L_x_101:
[----:B------:R-:W-:-:S04]  /*3fa0*/  LOP3.LUT R0, R0, 0x80000000, R3, 0x48, !PT ;  /* 0x8000000000007812 */ /* 0x000fc800078e4803 */
[----:B------:R-:W-:Y:S01]  /*3fb0*/  LOP3.LUT R0, R0, 0x7f800000, RZ, 0xfc, !PT ;  /* 0x7f80000000007812 */ /* 0x000fe200078efcff */
[----:B------:R-:W-:Y:S06]  /*3fc0*/  BRA `(.L_x_106) ;  /* 0x0000000000147947 */ /* 0x000fec0003800000 */
.L_x_100:
[----:B------:R-:W-:Y:S01]  /*3fd0*/  LOP3.LUT R0, R0, 0x80000000, R3, 0x48, !PT ;  /* 0x8000000000007812 */ /* 0x000fe200078e4803 */
[----:B------:R-:W-:Y:S06]  /*3fe0*/  BRA `(.L_x_106) ;  /* 0x00000000000c7947 */ /* 0x000fec0003800000 */
.L_x_99:
[----:B------:R-:W0:Y:S01]  /*3ff0*/  MUFU.RSQ R0, -QNAN ;  /* 0xffc0000000007908 */ /* 0x000e220000001400 */
[----:B------:R-:W-:Y:S05]  /*4000*/  BRA `(.L_x_106) ;  /* 0x0000000000047947 */ /* 0x000fea0003800000 */
.L_x_98:
[----:B------:R-:W-:-:S07]  /*4010*/  FADD.FTZ R0, R3, R0 ;  /* 0x0000000003007221 */ /* 0x000fce0000010000 */
.L_x_106:
[----:B------:R-:W-:Y:S05]  /*4020*/  BSYNC.RECONVERGENT B0 ;  /* 0x0000000000007941 */ /* 0x000fea0003800200 */
.L_x_96:
[----:B------:R-:W-:-:S04]  /*4030*/  HFMA2 R3, -RZ, RZ, 0, 0 ;  /* 0x00000000ff037431 */ /* 0x000fc800000001ff */
[----:B0-----:R-:W-:Y:S05]  /*4040*/  RET.REL.NODEC R2 `(_Z16fused_layer_normPfS_S_S_fffii) ;  /* 0xffffffbc02ec7950 */ /* 0x001fea0003c3ffff */
.L_x_107:
[----:B------:R-:W-:-:S00]  /*4050*/  BRA `(.L_x_107) ;  /* 0xfffffffc00fc7947 */ /* 0x000fc0000383ffff */
[----:B------:R-:W-:-:S00]  /*4060*/  NOP ;  /* 0x0000000000007918 */ /* 0x000fc00000000000 */
        /* <DEDUP_REMOVED lines=9> */
.L_x_109:


//--------------------- .nv.shared.reserved.0     --------------------------
	.section	.nv.shared.reserved.0,"aw",@nobits
	.weak		__nv_reservedSMEM_offset_0_alias
	.size		__nv_reservedSMEM_offset_0_alias, 0, 64
	.other		__nv_reservedSMEM_offset_0_alias,@"STO_CUDA_RESERVED_SHARED STV_DEFAULT"
__nv_reservedSMEM_offset_0_alias:
	.zero		0
	.zero		64


//--------------------- .nv.constant0._Z16fused_layer_normPfS_S_S_fffii --------------------------
	.section	.nv.constant0._Z16fused_layer_normPfS_S_S_fffii,"a",@progbits
	.sectionflags	@""
	.align	4
.nv.constant0._Z16fused_layer_normPfS_S_S_fffii:
	.zero		948


//--------------------- SYMBOLS --------------------------

	.type		.nv.reservedSmem.offset0,@object
	.size		.nv.reservedSmem.offset0,0x4
